// auto-generated by cutlass_sweep.gemm — config: {"arch": "sm_100", "cluster_m": 2, "cluster_n": 4, "dtype": "bf16", "dtype_b": "bf16", "layout": "nt", "stages": 0, "tile_k": 128, "tile_m": 128, "tile_n": 256}
#include "cutlass/cutlass.h"
#include "cutlass/gemm/collective/collective_builder.hpp"
#include "cutlass/gemm/device/gemm_universal_adapter.h"
#include "cutlass/gemm/kernel/gemm_universal.hpp"
#include "cutlass/epilogue/collective/collective_builder.hpp"

using ElemA = cutlass::bfloat16_t;
using ElemB = cutlass::bfloat16_t;
using ElemCD = cutlass::bfloat16_t;
using Acc  = float;
using TileShape    = cute::Shape<cute::_128, cute::_256, cute::_128>;
using ClusterShape = cute::Shape<cute::_2, cute::_4, cute::_1>;

using CollectiveEpilogue = typename cutlass::epilogue::collective::CollectiveBuilder<
    cutlass::arch::Sm100, cutlass::arch::OpClassTensorOp,
    TileShape, ClusterShape,
    cutlass::epilogue::collective::EpilogueTileAuto,
    Acc, Acc,
    ElemCD, cutlass::layout::RowMajor, 128 / cutlass::sizeof_bits<ElemCD>::value,
    ElemCD, cutlass::layout::RowMajor, 128 / cutlass::sizeof_bits<ElemCD>::value,
    cutlass::epilogue::collective::EpilogueScheduleAuto
  >::CollectiveOp;

using CollectiveMainloop = typename cutlass::gemm::collective::CollectiveBuilder<
    cutlass::arch::Sm100, cutlass::arch::OpClassTensorOp,
    ElemA, cutlass::layout::RowMajor, 128 / cutlass::sizeof_bits<ElemA>::value,
    ElemB, cutlass::layout::ColumnMajor, 128 / cutlass::sizeof_bits<ElemB>::value,
    Acc,
    TileShape, ClusterShape,
    cutlass::gemm::collective::StageCountAutoCarveout<static_cast<int>(sizeof(typename CollectiveEpilogue::SharedStorage))>,
    cutlass::gemm::collective::KernelScheduleAuto
  >::CollectiveOp;

using GemmKernel = cutlass::gemm::kernel::GemmUniversal<
    cute::Shape<int,int,int,int>,
    CollectiveMainloop,
    CollectiveEpilogue
>;
using Gemm = cutlass::gemm::device::GemmUniversalAdapter<GemmKernel>;

// Force the device kernel symbol into the cubin without needing a host main.
auto* _anchor = &cutlass::device_kernel<GemmKernel>;


// ===== COMPILED SASS (sm_100a) =====

	.target	sm_100a

	.elftype	@"ET_EXEC"


//--------------------- .note.nv.tkinfo           --------------------------
	.section	.note.nv.tkinfo,"",@"SHT_NOTE"
	.sectionflags	@"SHF_NOTE_NV_TKINFO"
	.tkinfo
        /*0018*/ 	.word	0x00000002
        /*0030*/ 	.string	""
        /*0030*/ 	.string	"ptxas"
        /*0030*/ 	.string	"Cuda compilation tools, release 13.0, V13.0.88"
        /*0030*/ 	.string	"Build cuda_13.0.r13.0/compiler.36424714_0"
        /*0030*/ 	.string	"-arch sm_100a -m 64 "



//--------------------- .note.nv.cuinfo           --------------------------
	.section	.note.nv.cuinfo,"",@"SHT_NOTE"
	.sectionflags	@"SHF_NOTE_NV_CUINFO"
        /*0018*/ 	.short	0x0002
        /*001a*/ 	.short	0x0064
        /*001c*/ 	.short	0x0082
	.zero		2


//--------------------- .nv.info                  --------------------------
	.section	.nv.info,"",@"SHT_CUDA_INFO"
	.align	4


	//----- nvinfo : EIATTR_REGCOUNT
	.align		4
        /*0000*/ 	.byte	0x04, 0x2f
        /*0002*/ 	.short	(.L_19 - .L_18)
	.align		4
.L_18:
        /*0004*/ 	.word	index@(_ZN7cutlass13device_kernelINS_4gemm6kernel13GemmUniversalIN4cute5tupleIJiiiiEEENS1_10collective13CollectiveMmaINS1_35MainloopSm100TmaUmmaWarpSpecializedILi4ELi2ELi4ENS5_IJNS4_1CILi2EEENSA_ILi4EEENSA_ILi1EEEEEEEENS5_IJNSA_ILi128EEENSA_ILi256EEESG_EEENS_10bfloat16_tENS5_IJlSD_lEEESJ_SK_NS4_8TiledMMAINS4_8MMA_AtomIJNS4_26SM100_MMA_F16BF16_2x1SM_SSISJ_SJ_fLi128ELi256ELNS4_4UMMA5MajorE0ELSP_0ELNSO_7ScaleInE0ELSQ_0EEEEEENS4_6LayoutINS5_IJSD_SD_SD_EEENS5_IJNSA_ILi0EEESV_SV_EEEEENS5_IJNS4_10UnderscoreESY_SY_EEEEENS4_28SM100_TMA_2SM_LOAD_MULTICASTENS4_14ComposedLayoutINS4_7SwizzleILi3ELi4ELi3EEENS4_18smem_ptr_flag_bitsILi16EEENST_INS5_IJNSA_ILi8EEENSA_ILi64EEEEEENS5_IJS18_SD_EEEEEEEvNS4_8identityENS4_18SM100_TMA_2SM_LOADES1C_vS1D_EENS_8epilogue10collective18CollectiveEpilogueINS1G_23Sm100TmaWarpSpecializedILi4ELi2ELi32ELb1ELb0EEEJNS5_IJS18_SH_SG_EEENS5_IJNST_IS18_SD_EENST_INS5_IJNSA_ILi32EEESB_EEENS5_IJSD_SG_EEEEEEEESJ_SK_SJ_SK_NS1G_6fusion15FusionCallbacksIS1K_NS1S_17LinearCombinationISJ_fSJ_fLNS_15FloatRoundStyleE2EEES1L_S1R_JEEENS4_5SM1004TMEM4LOAD26SM100_TMEM_LOAD_32dp32b32xENS4_13SM90_TMA_LOADENS12_INS13_ILi2ELi4ELi3EEES16_NST_INS5_IJS17_S1N_EEENS5_IJS1N_SD_EEEEEEENS4_39AutoVectorizingCopyWithAssumedAlignmentILi128EEENS4_14SM90_TMA_STOREES27_S29_S29_EEEvvEEEEvNT_6ParamsE)
        /*0008*/ 	.word	0x00000077


	//----- nvinfo : EIATTR_FRAME_SIZE
	.align		4
.L_19:
        /*000c*/ 	.byte	0x04, 0x11
        /*000e*/ 	.short	(.L_21 - .L_20)
	.align		4
.L_20:
        /*0010*/ 	.word	index@($__internal_2_$__cuda_sm10x_tcgen05_guardrail_trap_unallocated_columns_being_dealloced)
        /*0014*/ 	.word	0x00000000


	//----- nvinfo : EIATTR_FRAME_SIZE
	.align		4
.L_21:
        /*0018*/ 	.byte	0x04, 0x11
        /*001a*/ 	.short	(.L_23 - .L_22)
	.align		4
.L_22:
        /*001c*/ 	.word	index@($__internal_1_$__cuda_sm10x_tcgen05_guardrail_trap_phase_invalid_during_alloc)
        /*0020*/ 	.word	0x00000000


	//----- nvinfo : EIATTR_FRAME_SIZE
	.align		4
.L_23:
        /*0024*/ 	.byte	0x04, 0x11
        /*0026*/ 	.short	(.L_25 - .L_24)
	.align		4
.L_24:
        /*0028*/ 	.word	index@($__internal_0_$__cuda_sm10x_tcgen05_guardrail_trap_col_being_dealloced_not_returned_by_alloc)
        /*002c*/ 	.word	0x00000000


	//----- nvinfo : EIATTR_FRAME_SIZE
	.align		4
.L_25:
        /*0030*/ 	.byte	0x04, 0x11
        /*0032*/ 	.short	(.L_27 - .L_26)
	.align		4
.L_26:
        /*0034*/ 	.word	index@(_ZN7cutlass13device_kernelINS_4gemm6kernel13GemmUniversalIN4cute5tupleIJiiiiEEENS1_10collective13CollectiveMmaINS1_35MainloopSm100TmaUmmaWarpSpecializedILi4ELi2ELi4ENS5_IJNS4_1CILi2EEENSA_ILi4EEENSA_ILi1EEEEEEEENS5_IJNSA_ILi128EEENSA_ILi256EEESG_EEENS_10bfloat16_tENS5_IJlSD_lEEESJ_SK_NS4_8TiledMMAINS4_8MMA_AtomIJNS4_26SM100_MMA_F16BF16_2x1SM_SSISJ_SJ_fLi128ELi256ELNS4_4UMMA5MajorE0ELSP_0ELNSO_7ScaleInE0ELSQ_0EEEEEENS4_6LayoutINS5_IJSD_SD_SD_EEENS5_IJNSA_ILi0EEESV_SV_EEEEENS5_IJNS4_10UnderscoreESY_SY_EEEEENS4_28SM100_TMA_2SM_LOAD_MULTICASTENS4_14ComposedLayoutINS4_7SwizzleILi3ELi4ELi3EEENS4_18smem_ptr_flag_bitsILi16EEENST_INS5_IJNSA_ILi8EEENSA_ILi64EEEEEENS5_IJS18_SD_EEEEEEEvNS4_8identityENS4_18SM100_TMA_2SM_LOADES1C_vS1D_EENS_8epilogue10collective18CollectiveEpilogueINS1G_23Sm100TmaWarpSpecializedILi4ELi2ELi32ELb1ELb0EEEJNS5_IJS18_SH_SG_EEENS5_IJNST_IS18_SD_EENST_INS5_IJNSA_ILi32EEESB_EEENS5_IJSD_SG_EEEEEEEESJ_SK_SJ_SK_NS1G_6fusion15FusionCallbacksIS1K_NS1S_17LinearCombinationISJ_fSJ_fLNS_15FloatRoundStyleE2EEES1L_S1R_JEEENS4_5SM1004TMEM4LOAD26SM100_TMEM_LOAD_32dp32b32xENS4_13SM90_TMA_LOADENS12_INS13_ILi2ELi4ELi3EEES16_NST_INS5_IJS17_S1N_EEENS5_IJS1N_SD_EEEEEEENS4_39AutoVectorizingCopyWithAssumedAlignmentILi128EEENS4_14SM90_TMA_STOREES27_S29_S29_EEEvvEEEEvNT_6ParamsE)
        /*0038*/ 	.word	0x00000000


	//----- nvinfo : EIATTR_MIN_STACK_SIZE
	.align		4
.L_27:
        /*003c*/ 	.byte	0x04, 0x12
        /*003e*/ 	.short	(.L_29 - .L_28)
	.align		4
.L_28:
        /*0040*/ 	.word	index@(_ZN7cutlass13device_kernelINS_4gemm6kernel13GemmUniversalIN4cute5tupleIJiiiiEEENS1_10collective13CollectiveMmaINS1_35MainloopSm100TmaUmmaWarpSpecializedILi4ELi2ELi4ENS5_IJNS4_1CILi2EEENSA_ILi4EEENSA_ILi1EEEEEEEENS5_IJNSA_ILi128EEENSA_ILi256EEESG_EEENS_10bfloat16_tENS5_IJlSD_lEEESJ_SK_NS4_8TiledMMAINS4_8MMA_AtomIJNS4_26SM100_MMA_F16BF16_2x1SM_SSISJ_SJ_fLi128ELi256ELNS4_4UMMA5MajorE0ELSP_0ELNSO_7ScaleInE0ELSQ_0EEEEEENS4_6LayoutINS5_IJSD_SD_SD_EEENS5_IJNSA_ILi0EEESV_SV_EEEEENS5_IJNS4_10UnderscoreESY_SY_EEEEENS4_28SM100_TMA_2SM_LOAD_MULTICASTENS4_14ComposedLayoutINS4_7SwizzleILi3ELi4ELi3EEENS4_18smem_ptr_flag_bitsILi16EEENST_INS5_IJNSA_ILi8EEENSA_ILi64EEEEEENS5_IJS18_SD_EEEEEEEvNS4_8identityENS4_18SM100_TMA_2SM_LOADES1C_vS1D_EENS_8epilogue10collective18CollectiveEpilogueINS1G_23Sm100TmaWarpSpecializedILi4ELi2ELi32ELb1ELb0EEEJNS5_IJS18_SH_SG_EEENS5_IJNST_IS18_SD_EENST_INS5_IJNSA_ILi32EEESB_EEENS5_IJSD_SG_EEEEEEEESJ_SK_SJ_SK_NS1G_6fusion15FusionCallbacksIS1K_NS1S_17LinearCombinationISJ_fSJ_fLNS_15FloatRoundStyleE2EEES1L_S1R_JEEENS4_5SM1004TMEM4LOAD26SM100_TMEM_LOAD_32dp32b32xENS4_13SM90_TMA_LOADENS12_INS13_ILi2ELi4ELi3EEES16_NST_INS5_IJS17_S1N_EEENS5_IJS1N_SD_EEEEEEENS4_39AutoVectorizingCopyWithAssumedAlignmentILi128EEENS4_14SM90_TMA_STOREES27_S29_S29_EEEvvEEEEvNT_6ParamsE)
        /*0044*/ 	.word	0x00000000
.L_29:


//--------------------- .nv.compat                --------------------------
	.section	.nv.compat,"",@"SHT_CUDA_COMPAT_INFO"
	.align	4
        /*0000*/ 	.byte	0x02, 0x09, 0x01, 0x00, 0x02, 0x02, 0x02, 0x00, 0x02, 0x05, 0x05, 0x00, 0x03, 0x07, 0x01, 0x01
        /*0010*/ 	.byte	0x02, 0x03, 0x01, 0x00, 0x02, 0x06, 0x01, 0x00, 0x04, 0x0b, 0x08, 0x00, 0x09, 0x00, 0x00, 0x00
        /*0020*/ 	.byte	0x00, 0x00, 0x00, 0x00


//--------------------- .nv.info._ZN7cutlass13device_kernelINS_4gemm6kernel13GemmUniversalIN4cute5tupleIJiiiiEEENS1_10collective13CollectiveMmaINS1_35MainloopSm100TmaUmmaWarpSpecializedILi4ELi2ELi4ENS5_IJNS4_1CILi2EEENSA_ILi4EEENSA_ILi1EEEEEEEENS5_IJNSA_ILi128EEENSA_ILi256EEESG_EEENS_10bfloat16_tENS5_IJlSD_lEEESJ_SK_NS4_8TiledMMAINS4_8MMA_AtomIJNS4_26SM100_MMA_F16BF16_2x1SM_SSISJ_SJ_fLi128ELi256ELNS4_4UMMA5MajorE0ELSP_0ELNSO_7ScaleInE0ELSQ_0EEEEEENS4_6LayoutINS5_IJSD_SD_SD_EEENS5_IJNSA_ILi0EEESV_SV_EEEEENS5_IJNS4_10UnderscoreESY_SY_EEEEENS4_28SM100_TMA_2SM_LOAD_MULTICASTENS4_14ComposedLayoutINS4_7SwizzleILi3ELi4ELi3EEENS4_18smem_ptr_flag_bitsILi16EEENST_INS5_IJNSA_ILi8EEENSA_ILi64EEEEEENS5_IJS18_SD_EEEEEEEvNS4_8identityENS4_18SM100_TMA_2SM_LOADES1C_vS1D_EENS_8epilogue10collective18CollectiveEpilogueINS1G_23Sm100TmaWarpSpecializedILi4ELi2ELi32ELb1ELb0EEEJNS5_IJS18_SH_SG_EEENS5_IJNST_IS18_SD_EENST_INS5_IJNSA_ILi32EEESB_EEENS5_IJSD_SG_EEEEEEEESJ_SK_SJ_SK_NS1G_6fusion15FusionCallbacksIS1K_NS1S_17LinearCombinationISJ_fSJ_fLNS_15FloatRoundStyleE2EEES1L_S1R_JEEENS4_5SM1004TMEM4LOAD26SM100_TMEM_LOAD_32dp32b32xENS4_13SM90_TMA_LOADENS12_INS13_ILi2ELi4ELi3EEES16_NST_INS5_IJS17_S1N_EEENS5_IJS1N_SD_EEEEEEENS4_39AutoVectorizingCopyWithAssumedAlignmentILi128EEENS4_14SM90_TMA_STOREES27_S29_S29_EEEvvEEEEvNT_6ParamsE --------------------------
	.section	.nv.info._ZN7cutlass13device_kernelINS_4gemm6kernel13GemmUniversalIN4cute5tupleIJiiiiEEENS1_10collective13CollectiveMmaINS1_35MainloopSm100TmaUmmaWarpSpecializedILi4ELi2ELi4ENS5_IJNS4_1CILi2EEENSA_ILi4EEENSA_ILi1EEEEEEEENS5_IJNSA_ILi128EEENSA_ILi256EEESG_EEENS_10bfloat16_tENS5_IJlSD_lEEESJ_SK_NS4_8TiledMMAINS4_8MMA_AtomIJNS4_26SM100_MMA_F16BF16_2x1SM_SSISJ_SJ_fLi128ELi256ELNS4_4UMMA5MajorE0ELSP_0ELNSO_7ScaleInE0ELSQ_0EEEEEENS4_6LayoutINS5_IJSD_SD_SD_EEENS5_IJNSA_ILi0EEESV_SV_EEEEENS5_IJNS4_10UnderscoreESY_SY_EEEEENS4_28SM100_TMA_2SM_LOAD_MULTICASTENS4_14ComposedLayoutINS4_7SwizzleILi3ELi4ELi3EEENS4_18smem_ptr_flag_bitsILi16EEENST_INS5_IJNSA_ILi8EEENSA_ILi64EEEEEENS5_IJS18_SD_EEEEEEEvNS4_8identityENS4_18SM100_TMA_2SM_LOADES1C_vS1D_EENS_8epilogue10collective18CollectiveEpilogueINS1G_23Sm100TmaWarpSpecializedILi4ELi2ELi32ELb1ELb0EEEJNS5_IJS18_SH_SG_EEENS5_IJNST_IS18_SD_EENST_INS5_IJNSA_ILi32EEESB_EEENS5_IJSD_SG_EEEEEEEESJ_SK_SJ_SK_NS1G_6fusion15FusionCallbacksIS1K_NS1S_17LinearCombinationISJ_fSJ_fLNS_15FloatRoundStyleE2EEES1L_S1R_JEEENS4_5SM1004TMEM4LOAD26SM100_TMEM_LOAD_32dp32b32xENS4_13SM90_TMA_LOADENS12_INS13_ILi2ELi4ELi3EEES16_NST_INS5_IJS17_S1N_EEENS5_IJS1N_SD_EEEEEEENS4_39AutoVectorizingCopyWithAssumedAlignmentILi128EEENS4_14SM90_TMA_STOREES27_S29_S29_EEEvvEEEEvNT_6ParamsE,"",@"SHT_CUDA_INFO"
	.sectionflags	@""
	.align	4


	//----- nvinfo : EIATTR_CUDA_API_VERSION
	.align		4
        /*0000*/ 	.byte	0x04, 0x37
        /*0002*/ 	.short	(.L_31 - .L_30)
.L_30:
        /*0004*/ 	.word	0x00000082


	//----- nvinfo : EIATTR_KPARAM_INFO
	.align		4
.L_31:
        /*0008*/ 	.byte	0x04, 0x17
        /*000a*/ 	.short	(.L_33 - .L_32)
.L_32:
        /*000c*/ 	.word	0x00000000
        /*0010*/ 	.short	0x0000
        /*0012*/ 	.short	0x0000
        /*0014*/ 	.byte	0x00, 0xf0, 0x01, 0x20


	//----- nvinfo : EIATTR_AT_ENTRY_FRAGMENTS
	.align		4
.L_33:
        /*0018*/ 	.byte	0x04, 0x4f
        /*001a*/ 	.short	(.L_35 - .L_34)


	//   ....[0]....
.L_34:
        /*001c*/ 	.word	0x00000007


	//----- nvinfo : EIATTR_RESERVED_SMEM_USED
	.align		4
.L_35:
        /*0020*/ 	.byte	0x01, 0x41
	.zero		2


	//----- nvinfo : EIATTR_SPARSE_MMA_MASK
	.align		4
        /*0024*/ 	.byte	0x03, 0x50
        /*0026*/ 	.short	0x0000


	//----- nvinfo : EIATTR_TCGEN05_2CTA_USED
	.align		4
        /*0028*/ 	.byte	0x01, 0x52
	.zero		2


	//----- nvinfo : EIATTR_MAXREG_COUNT
	.align		4
        /*002c*/ 	.byte	0x03, 0x1b
        /*002e*/ 	.short	0x00ff


	//----- nvinfo : EIATTR_NUM_BARRIERS
	.align		4
        /*0030*/ 	.byte	0x02, 0x4c
        /*0032*/ 	.byte	0x07
	.zero		1


	//----- nvinfo : EIATTR_EXTERNS
	.align		4
        /*0034*/ 	.byte	0x04, 0x0f
        /*0036*/ 	.short	(.L_37 - .L_36)


	//   ....[0]....
	.align		4
.L_36:
        /*0038*/ 	.word	index@(__assertfail)


	//----- nvinfo : EIATTR_MERCURY_ISA_VERSION
	.align		4
.L_37:
        /*003c*/ 	.byte	0x03, 0x5f
        /*003e*/ 	.short	0x0101


	//----- nvinfo : EIATTR_INT_WARP_WIDE_INSTR_OFFSETS
	.align		4
        /*0040*/ 	.byte	0x04, 0x31
        /*0042*/ 	.short	(.L_39 - .L_38)


	//   ....[0]....
.L_38:
        /*0044*/ 	.word	0x00000d60


	//   ....[1]....
        /*0048*/ 	.word	0x00000e00


	//   ....[2]....
        /*004c*/ 	.word	0x000046d0


	//   ....[3]....
        /*0050*/ 	.word	0x000046f0


	//   ....[4]....
        /*0054*/ 	.word	0x00004720


	//   ....[5]....
        /*0058*/ 	.word	0x00005260


	//   ....[6]....
        /*005c*/ 	.word	0x00005300


	//   ....[7]....
        /*0060*/ 	.word	0x000053c0


	//   ....[8]....
        /*0064*/ 	.word	0x00005430


	//   ....[9]....
        /*0068*/ 	.word	0x000054f0


	//   ....[10]....
        /*006c*/ 	.word	0x00005590


	//   ....[11]....
        /*0070*/ 	.word	0x00005600


	//   ....[12]....
        /*0074*/ 	.word	0x000056c0


	//   ....[13]....
        /*0078*/ 	.word	0x00005760


	//   ....[14]....
        /*007c*/ 	.word	0x00005800


	//   ....[15]....
        /*0080*/ 	.word	0x000058f0


	//   ....[16]....
        /*0084*/ 	.word	0x000059c0


	//----- nvinfo : EIATTR_COOP_GROUP_MASK_REGIDS
	.align		4
.L_39:
        /*0088*/ 	.byte	0x04, 0x29
        /*008a*/ 	.short	(.L_41 - .L_40)


	//   ....[0]....
.L_40:
        /*008c*/ 	.word	0xffffffff


	//   ....[1]....
        /*0090*/ 	.word	0xffffffff


	//   ....[2]....
        /*0094*/ 	.word	0xffffffff


	//   ....[3]....
        /*0098*/ 	.word	0xffffffff


	//   ....[4]....
        /*009c*/ 	.word	0xffffffff


	//   ....[5]....
        /*00a0*/ 	.word	0xffffffff


	//   ....[6]....
        /*00a4*/ 	.word	0xffffffff


	//   ....[7]....
        /*00a8*/ 	.word	0xffffffff


	//   ....[8]....
        /*00ac*/ 	.word	0xffffffff


	//   ....[9]....
        /*00b0*/ 	.word	0xffffffff


	//   ....[10]....
        /*00b4*/ 	.word	0xffffffff


	//   ....[11]....
        /*00b8*/ 	.word	0xffffffff


	//   ....[12]....
        /*00bc*/ 	.word	0xffffffff


	//   ....[13]....
        /*00c0*/ 	.word	0xffffffff


	//----- nvinfo : EIATTR_COOP_GROUP_INSTR_OFFSETS
	.align		4
.L_41:
        /*00c4*/ 	.byte	0x04, 0x28
        /*00c6*/ 	.short	(.L_43 - .L_42)


	//   ....[0]....
.L_42:
        /*00c8*/ 	.word	0x000000b0


	//   ....[1]....
        /*00cc*/ 	.word	0x00000510


	//   ....[2]....
        /*00d0*/ 	.word	0x000006d0


	//   ....[3]....
        /*00d4*/ 	.word	0x00000860


	//   ....[4]....
        /*00d8*/ 	.word	0x00000950


	//   ....[5]....
        /*00dc*/ 	.word	0x00000ab0


	//   ....[6]....
        /*00e0*/ 	.word	0x00000c40


	//   ....[7]....
        /*00e4*/ 	.word	0x00000e80


	//   ....[8]....
        /*00e8*/ 	.word	0x00002440


	//   ....[9]....
        /*00ec*/ 	.word	0x000032f0


	//   ....[10]....
        /*00f0*/ 	.word	0x000037c0


	//   ....[11]....
        /*00f4*/ 	.word	0x000037f0


	//   ....[12]....
        /*00f8*/ 	.word	0x000045d0


	//   ....[13]....
        /*00fc*/ 	.word	0x000047e0


	//----- nvinfo : EIATTR_VRC_CTA_INIT_COUNT
	.align		4
.L_43:
        /*0100*/ 	.byte	0x02, 0x4a
        /*0102*/ 	.byte	0x80
	.zero		1


	//----- nvinfo : EIATTR_SYSCALL_OFFSETS
	.align		4
        /*0104*/ 	.byte	0x04, 0x46
        /*0106*/ 	.short	(.L_45 - .L_44)


	//   ....[0]....
.L_44:
        /*0108*/ 	.word	0x00006580


	//   ....[1]....
        /*010c*/ 	.word	0x00006670


	//   ....[2]....
        /*0110*/ 	.word	0x00006dd0


	//   ....[3]....
        /*0114*/ 	.word	0x00007aa0


	//   ....[4]....
        /*0118*/ 	.word	0x00008750


	//   ....[5]....
        /*011c*/ 	.word	0x00009400


	//----- nvinfo : EIATTR_MBARRIER_INSTR_OFFSETS
	.align		4
.L_45:
        /*0120*/ 	.byte	0x04, 0x39
        /*0122*/ 	.short	(.L_47 - .L_46)


	//   ....[0]....
.L_46:
        /*0124*/ 	.word	0x00000640
        /*0128*/ 	.word	0x000000ff
        /*012c*/ 	.word	0x00000000
        /*0130*/ 	.short	0x0100
        /*0132*/ 	.byte	0x04
	.zero		1


	//   ....[1]....
        /*0134*/ 	.word	0x00000650
        /*0138*/ 	.word	0x000000ff
        /*013c*/ 	.word	0x00000020
        /*0140*/ 	.short	0x0100
        /*0142*/ 	.byte	0x04
	.zero		1


	//   ....[2]....
        /*0144*/ 	.word	0x00000660
        /*0148*/ 	.word	0x000000ff
        /*014c*/ 	.word	0x00000008
        /*0150*/ 	.short	0x0100
        /*0152*/ 	.byte	0x04
	.zero		1


	//   ....[3]....
        /*0154*/ 	.word	0x00000670
        /*0158*/ 	.word	0x000000ff
        /*015c*/ 	.word	0x00000028
        /*0160*/ 	.short	0x0100
        /*0162*/ 	.byte	0x04
	.zero		1


	//   ....[4]....
        /*0164*/ 	.word	0x00000680
        /*0168*/ 	.word	0x000000ff
        /*016c*/ 	.word	0x00000010
        /*0170*/ 	.short	0x0100
        /*0172*/ 	.byte	0x04
	.zero		1


	//   ....[5]....
        /*0174*/ 	.word	0x00000690
        /*0178*/ 	.word	0x000000ff
        /*017c*/ 	.word	0x00000030
        /*0180*/ 	.short	0x0100
        /*0182*/ 	.byte	0x04
	.zero		1


	//   ....[6]....
        /*0184*/ 	.word	0x000006a0
        /*0188*/ 	.word	0x000000ff
        /*018c*/ 	.word	0x00000018
        /*0190*/ 	.short	0x0100
        /*0192*/ 	.byte	0x04
	.zero		1


	//   ....[7]....
        /*0194*/ 	.word	0x000006b0
        /*0198*/ 	.word	0x000000ff
        /*019c*/ 	.word	0x00000038
        /*01a0*/ 	.short	0x0100
        /*01a2*/ 	.byte	0x04
	.zero		1


	//   ....[8]....
        /*01a4*/ 	.word	0x000007d0
        /*01a8*/ 	.word	0x000000ff
        /*01ac*/ 	.word	0x00000040
        /*01b0*/ 	.short	0x0100
        /*01b2*/ 	.byte	0x04
	.zero		1


	//   ....[9]....
        /*01b4*/ 	.word	0x000007e0
        /*01b8*/ 	.word	0x000000ff
        /*01bc*/ 	.word	0x00000060
        /*01c0*/ 	.short	0x0100
        /*01c2*/ 	.byte	0x04
	.zero		1


	//   ....[10]....
        /*01c4*/ 	.word	0x000007f0
        /*01c8*/ 	.word	0x000000ff
        /*01cc*/ 	.word	0x00000048
        /*01d0*/ 	.short	0x0100
        /*01d2*/ 	.byte	0x04
	.zero		1


	//   ....[11]....
        /*01d4*/ 	.word	0x00000800
        /*01d8*/ 	.word	0x000000ff
        /*01dc*/ 	.word	0x00000068
        /*01e0*/ 	.short	0x0100
        /*01e2*/ 	.byte	0x04
	.zero		1


	//   ....[12]....
        /*01e4*/ 	.word	0x00000810
        /*01e8*/ 	.word	0x000000ff
        /*01ec*/ 	.word	0x00000050
        /*01f0*/ 	.short	0x0100
        /*01f2*/ 	.byte	0x04
	.zero		1


	//   ....[13]....
        /*01f4*/ 	.word	0x00000820
        /*01f8*/ 	.word	0x000000ff
        /*01fc*/ 	.word	0x00000070
        /*0200*/ 	.short	0x0100
        /*0202*/ 	.byte	0x04
	.zero		1


	//   ....[14]....
        /*0204*/ 	.word	0x00000830
        /*0208*/ 	.word	0x000000ff
        /*020c*/ 	.word	0x00000058
        /*0210*/ 	.short	0x0100
        /*0212*/ 	.byte	0x04
	.zero		1


	//   ....[15]....
        /*0214*/ 	.word	0x00000840
        /*0218*/ 	.word	0x000000ff
        /*021c*/ 	.word	0x00000078
        /*0220*/ 	.short	0x0100
        /*0222*/ 	.byte	0x04
	.zero		1


	//   ....[16]....
        /*0224*/ 	.word	0x00000920
        /*0228*/ 	.word	0x000000ff
        /*022c*/ 	.word	0x00000080
        /*0230*/ 	.short	0x0100
        /*0232*/ 	.byte	0x06
	.zero		1


	//   ....[17]....
        /*0234*/ 	.word	0x00000930
        /*0238*/ 	.word	0x000000ff
        /*023c*/ 	.word	0x00000088
        /*0240*/ 	.short	0x0100
        /*0242*/ 	.byte	0x06
	.zero		1


	//   ....[18]....
        /*0244*/ 	.word	0x00000a60
        /*0248*/ 	.word	0x000000ff
        /*024c*/ 	.word	0x00000090
        /*0250*/ 	.short	0x0100
        /*0252*/ 	.byte	0x06
	.zero		1


	//   ....[19]....
        /*0254*/ 	.word	0x00000a70
        /*0258*/ 	.word	0x000000ff
        /*025c*/ 	.word	0x000000a0
        /*0260*/ 	.short	0x0100
        /*0262*/ 	.byte	0x06
	.zero		1


	//   ....[20]....
        /*0264*/ 	.word	0x00000a80
        /*0268*/ 	.word	0x000000ff
        /*026c*/ 	.word	0x00000098
        /*0270*/ 	.short	0x0100
        /*0272*/ 	.byte	0x06
	.zero		1


	//   ....[21]....
        /*0274*/ 	.word	0x00000a90
        /*0278*/ 	.word	0x000000ff
        /*027c*/ 	.word	0x000000a8
        /*0280*/ 	.short	0x0100
        /*0282*/ 	.byte	0x06
	.zero		1


	//   ....[22]....
        /*0284*/ 	.word	0x00000bb0
        /*0288*/ 	.word	0x000000ff
        /*028c*/ 	.word	0x000000b0
        /*0290*/ 	.short	0x0100
        /*0292*/ 	.byte	0x04
	.zero		1


	//   ....[23]....
        /*0294*/ 	.word	0x00000bc0
        /*0298*/ 	.word	0x000000ff
        /*029c*/ 	.word	0x000000d0
        /*02a0*/ 	.short	0x0100
        /*02a2*/ 	.byte	0x04
	.zero		1


	//   ....[24]....
        /*02a4*/ 	.word	0x00000bd0
        /*02a8*/ 	.word	0x000000ff
        /*02ac*/ 	.word	0x000000b8
        /*02b0*/ 	.short	0x0100
        /*02b2*/ 	.byte	0x04
	.zero		1


	//   ....[25]....
        /*02b4*/ 	.word	0x00000be0
        /*02b8*/ 	.word	0x000000ff
        /*02bc*/ 	.word	0x000000d8
        /*02c0*/ 	.short	0x0100
        /*02c2*/ 	.byte	0x04
	.zero		1


	//   ....[26]....
        /*02c4*/ 	.word	0x00000bf0
        /*02c8*/ 	.word	0x000000ff
        /*02cc*/ 	.word	0x000000c0
        /*02d0*/ 	.short	0x0100
        /*02d2*/ 	.byte	0x04
	.zero		1


	//   ....[27]....
        /*02d4*/ 	.word	0x00000c00
        /*02d8*/ 	.word	0x000000ff
        /*02dc*/ 	.word	0x000000e0
        /*02e0*/ 	.short	0x0100
        /*02e2*/ 	.byte	0x04
	.zero		1


	//   ....[28]....
        /*02e4*/ 	.word	0x00000c10
        /*02e8*/ 	.word	0x000000ff
        /*02ec*/ 	.word	0x000000c8
        /*02f0*/ 	.short	0x0100
        /*02f2*/ 	.byte	0x04
	.zero		1


	//   ....[29]....
        /*02f4*/ 	.word	0x00000c20
        /*02f8*/ 	.word	0x000000ff
        /*02fc*/ 	.word	0x000000e8
        /*0300*/ 	.short	0x0100
        /*0302*/ 	.byte	0x04
	.zero		1


	//   ....[30]....
        /*0304*/ 	.word	0x00000d10
        /*0308*/ 	.word	0x000000ff
        /*030c*/ 	.word	0x000000f0
        /*0310*/ 	.short	0x0100
        /*0312*/ 	.byte	0x04
	.zero		1


	//   ....[31]....
        /*0314*/ 	.word	0x00000d20
        /*0318*/ 	.word	0x000000ff
        /*031c*/ 	.word	0x00000100
        /*0320*/ 	.short	0x0100
        /*0322*/ 	.byte	0x04
	.zero		1


	//   ....[32]....
        /*0324*/ 	.word	0x00000d30
        /*0328*/ 	.word	0x000000ff
        /*032c*/ 	.word	0x000000f8
        /*0330*/ 	.short	0x0100
        /*0332*/ 	.byte	0x04
	.zero		1


	//   ....[33]....
        /*0334*/ 	.word	0x00000d40
        /*0338*/ 	.word	0x000000ff
        /*033c*/ 	.word	0x00000108
        /*0340*/ 	.short	0x0100
        /*0342*/ 	.byte	0x04
	.zero		1


	//   ....[34]....
        /*0344*/ 	.word	0x00000e40
        /*0348*/ 	.word	0x000000ff
        /*034c*/ 	.word	0x00000110
        /*0350*/ 	.short	0x0100
        /*0352*/ 	.byte	0x06
	.zero		1


	//   ....[35]....
        /*0354*/ 	.word	0x00001a90
        /*0358*/ 	.word	0x00000003
        /*035c*/ 	.word	0x00000100
        /*0360*/ 	.short	0x010a
        /*0362*/ 	.byte	0xff
	.zero		1


	//   ....[36]....
        /*0364*/ 	.word	0x00001ac0
        /*0368*/ 	.word	0x00000003
        /*036c*/ 	.word	0x000000f0
        /*0370*/ 	.short	0x0101
        /*0372*/ 	.byte	0xff
	.zero		1


	//   ....[37]....
        /*0374*/ 	.word	0x00001b80
        /*0378*/ 	.word	0x000000ff
        /*037c*/ 	.word	0x00000020
        /*0380*/ 	.short	0x010a
        /*0382*/ 	.byte	0x04
	.zero		1


	//   ....[38]....
        /*0384*/ 	.word	0x00001c50
        /*0388*/ 	.word	0x000000ff
        /*038c*/ 	.word	0x00000020
        /*0390*/ 	.short	0x010a
        /*0392*/ 	.byte	0x21
	.zero		1


	//   ....[39]....
        /*0394*/ 	.word	0x00001e00
        /*0398*/ 	.word	0x000000ff
        /*039c*/ 	.word	0x00000020
        /*03a0*/ 	.short	0x010a
        /*03a2*/ 	.byte	0x05
	.zero		1


	//   ....[40]....
        /*03a4*/ 	.word	0x00001fe0
        /*03a8*/ 	.word	0x000000ff
        /*03ac*/ 	.word	0x00000088
        /*03b0*/ 	.short	0x0101
        /*03b2*/ 	.byte	0x0e
	.zero		1


	//   ....[41]....
        /*03b4*/ 	.word	0x00002000
        /*03b8*/ 	.word	0x000000ff
        /*03bc*/ 	.word	0x00000020
        /*03c0*/ 	.short	0x010a
        /*03c2*/ 	.byte	0x04
	.zero		1


	//   ....[42]....
        /*03c4*/ 	.word	0x00002080
        /*03c8*/ 	.word	0x000000ff
        /*03cc*/ 	.word	0x00000020
        /*03d0*/ 	.short	0x010a
        /*03d2*/ 	.byte	0x07
	.zero		1


	//   ....[43]....
        /*03d4*/ 	.word	0x000021c0
        /*03d8*/ 	.word	0x000000ff
        /*03dc*/ 	.word	0x00000020
        /*03e0*/ 	.short	0x010a
        /*03e2*/ 	.byte	0x04
	.zero		1


	//   ....[44]....
        /*03e4*/ 	.word	0x00002470
        /*03e8*/ 	.word	0x00000003
        /*03ec*/ 	.word	0x00000090
        /*03f0*/ 	.short	0x010a
        /*03f2*/ 	.byte	0xff
	.zero		1


	//   ....[45]....
        /*03f4*/ 	.word	0x000025c0
        /*03f8*/ 	.word	0x00000000
        /*03fc*/ 	.word	0x00000000
        /*0400*/ 	.short	0x0101
        /*0402*/ 	.byte	0xff
	.zero		1


	//   ....[46]....
        /*0404*/ 	.word	0x00002b70
        /*0408*/ 	.word	0x000000ff
        /*040c*/ 	.word	0x00000000
        /*0410*/ 	.short	0x010a
        /*0412*/ 	.byte	0x04
	.zero		1


	//   ....[47]....
        /*0414*/ 	.word	0x00002c00
        /*0418*/ 	.word	0x000000ff
        /*041c*/ 	.word	0x00000000
        /*0420*/ 	.short	0x010a
        /*0422*/ 	.byte	0x05
	.zero		1


	//   ....[48]....
        /*0424*/ 	.word	0x00002c90
        /*0428*/ 	.word	0x000000ff
        /*042c*/ 	.word	0x00000000
        /*0430*/ 	.short	0x010a
        /*0432*/ 	.byte	0x05
	.zero		1


	//   ....[49]....
        /*0434*/ 	.word	0x00002d30
        /*0438*/ 	.word	0x00000000
        /*043c*/ 	.word	0x00000000
        /*0440*/ 	.short	0x010a
        /*0442*/ 	.byte	0xff
	.zero		1


	//   ....[50]....
        /*0444*/ 	.word	0x00002e50
        /*0448*/ 	.word	0x00000002
        /*044c*/ 	.word	0x000000f0
        /*0450*/ 	.short	0x010a
        /*0452*/ 	.byte	0xff
	.zero		1


	//   ....[51]....
        /*0454*/ 	.word	0x00002eb0
        /*0458*/ 	.word	0x00000004
        /*045c*/ 	.word	0x00000000
        /*0460*/ 	.short	0x0101
        /*0462*/ 	.byte	0xff
	.zero		1


	//   ....[52]....
        /*0464*/ 	.word	0x00002ed0
        /*0468*/ 	.word	0x000000ff
        /*046c*/ 	.word	0x000000a0
        /*0470*/ 	.short	0x010a
        /*0472*/ 	.byte	0x04
	.zero		1


	//   ....[53]....
        /*0474*/ 	.word	0x00002ff0
        /*0478*/ 	.word	0x00000002
        /*047c*/ 	.word	0x00000090
        /*0480*/ 	.short	0x010a
        /*0482*/ 	.byte	0xff
	.zero		1


	//   ....[54]....
        /*0484*/ 	.word	0x00003100
        /*0488*/ 	.word	0x00000002
        /*048c*/ 	.word	0x00000000
        /*0490*/ 	.short	0x0101
        /*0492*/ 	.byte	0xff
	.zero		1


	//   ....[55]....
        /*0494*/ 	.word	0x00003190
        /*0498*/ 	.word	0x000000ff
        /*049c*/ 	.word	0x000000a0
        /*04a0*/ 	.short	0x0106
        /*04a2*/ 	.byte	0x04
	.zero		1


	//   ....[56]....
        /*04a4*/ 	.word	0x000031b0
        /*04a8*/ 	.word	0x000000ff
        /*04ac*/ 	.word	0x000000a0
        /*04b0*/ 	.short	0x010a
        /*04b2*/ 	.byte	0x04
	.zero		1


	//   ....[57]....
        /*04b4*/ 	.word	0x00003240
        /*04b8*/ 	.word	0x000000ff
        /*04bc*/ 	.word	0x000000a0
        /*04c0*/ 	.short	0x0106
        /*04c2*/ 	.byte	0x07
	.zero		1


	//   ....[58]....
        /*04c4*/ 	.word	0x00003280
        /*04c8*/ 	.word	0x00000000
        /*04cc*/ 	.word	0x000000a0
        /*04d0*/ 	.short	0x010a
        /*04d2*/ 	.byte	0xff
	.zero		1


	//   ....[59]....
        /*04d4*/ 	.word	0x000034c0
        /*04d8*/ 	.word	0x000000ff
        /*04dc*/ 	.word	0x00000008
        /*04e0*/ 	.short	0x010a
        /*04e2*/ 	.byte	0x05
	.zero		1


	//   ....[60]....
        /*04e4*/ 	.word	0x000034e0
        /*04e8*/ 	.word	0x000000ff
        /*04ec*/ 	.word	0x00000008
        /*04f0*/ 	.short	0x010a
        /*04f2*/ 	.byte	0x05
	.zero		1


	//   ....[61]....
        /*04f4*/ 	.word	0x00003670
        /*04f8*/ 	.word	0x000000ff
        /*04fc*/ 	.word	0x00000008
        /*0500*/ 	.short	0x010a
        /*0502*/ 	.byte	0x05
	.zero		1


	//   ....[62]....
        /*0504*/ 	.word	0x00003690
        /*0508*/ 	.word	0x000000ff
        /*050c*/ 	.word	0x00000008
        /*0510*/ 	.short	0x010a
        /*0512*/ 	.byte	0x05
	.zero		1


	//   ....[63]....
        /*0514*/ 	.word	0x00003750
        /*0518*/ 	.word	0x000000ff
        /*051c*/ 	.word	0x00000000
        /*0520*/ 	.short	0x0101
        /*0522*/ 	.byte	0x04
	.zero		1


	//   ....[64]....
        /*0524*/ 	.word	0x00003b10
        /*0528*/ 	.word	0x00000000
        /*052c*/ 	.word	0x00000090
        /*0530*/ 	.short	0x010a
        /*0532*/ 	.byte	0xff
	.zero		1


	//   ....[65]....
        /*0534*/ 	.word	0x00003bd0
        /*0538*/ 	.word	0x00000000
        /*053c*/ 	.word	0x00000000
        /*0540*/ 	.short	0x0101
        /*0542*/ 	.byte	0xff
	.zero		1


	//   ....[66]....
        /*0544*/ 	.word	0x00003c90
        /*0548*/ 	.word	0x000000ff
        /*054c*/ 	.word	0x00000000
        /*0550*/ 	.short	0x010a
        /*0552*/ 	.byte	0x04
	.zero		1


	//   ....[67]....
        /*0554*/ 	.word	0x00003ca0
        /*0558*/ 	.word	0x000000ff
        /*055c*/ 	.word	0x000000d0
        /*0560*/ 	.short	0x010a
        /*0562*/ 	.byte	0x2e
	.zero		1


	//   ....[68]....
        /*0564*/ 	.word	0x00003d50
        /*0568*/ 	.word	0x000000ff
        /*056c*/ 	.word	0x00000000
        /*0570*/ 	.short	0x010a
        /*0572*/ 	.byte	0x07
	.zero		1


	//   ....[69]....
        /*0574*/ 	.word	0x00003e80
        /*0578*/ 	.word	0x000000ff
        /*057c*/ 	.word	0x00000000
        /*0580*/ 	.short	0x010a
        /*0582*/ 	.byte	0x04
	.zero		1


	//   ....[70]....
        /*0584*/ 	.word	0x000042c0
        /*0588*/ 	.word	0x000000ff
        /*058c*/ 	.word	0x00000000
        /*0590*/ 	.short	0x010a
        /*0592*/ 	.byte	0x04
	.zero		1


	//   ....[71]....
        /*0594*/ 	.word	0x00004350
        /*0598*/ 	.word	0x000000ff
        /*059c*/ 	.word	0x00000000
        /*05a0*/ 	.short	0x010a
        /*05a2*/ 	.byte	0x05
	.zero		1


	//   ....[72]....
        /*05a4*/ 	.word	0x000043e0
        /*05a8*/ 	.word	0x000000ff
        /*05ac*/ 	.word	0x00000000
        /*05b0*/ 	.short	0x010a
        /*05b2*/ 	.byte	0x05
	.zero		1


	//   ....[73]....
        /*05b4*/ 	.word	0x00004480
        /*05b8*/ 	.word	0x00000000
        /*05bc*/ 	.word	0x00000000
        /*05c0*/ 	.short	0x010a
        /*05c2*/ 	.byte	0xff
	.zero		1


	//   ....[74]....
        /*05c4*/ 	.word	0x000044c0
        /*05c8*/ 	.word	0x00000000
        /*05cc*/ 	.word	0x00000000
        /*05d0*/ 	.short	0x010a
        /*05d2*/ 	.byte	0xff
	.zero		1


	//   ....[75]....
        /*05d4*/ 	.word	0x00004530
        /*05d8*/ 	.word	0x000000ff
        /*05dc*/ 	.word	0x00000000
        /*05e0*/ 	.short	0x0101
        /*05e2*/ 	.byte	0x04
	.zero		1


	//   ....[76]....
        /*05e4*/ 	.word	0x00004570
        /*05e8*/ 	.word	0x000000ff
        /*05ec*/ 	.word	0x00000110
        /*05f0*/ 	.short	0x010a
        /*05f2*/ 	.byte	0x29
	.zero		1


	//   ....[77]....
        /*05f4*/ 	.word	0x000045c0
        /*05f8*/ 	.word	0x000000ff
        /*05fc*/ 	.word	0x00000000
        /*0600*/ 	.short	0x0101
        /*0602*/ 	.byte	0x04
	.zero		1


	//   ....[78]....
        /*0604*/ 	.word	0x00004a60
        /*0608*/ 	.word	0x0000000c
        /*060c*/ 	.word	0x00000090
        /*0610*/ 	.short	0x010a
        /*0612*/ 	.byte	0xff
	.zero		1


	//   ....[79]....
        /*0614*/ 	.word	0x00004bd0
        /*0618*/ 	.word	0x00000000
        /*061c*/ 	.word	0x00000000
        /*0620*/ 	.short	0x0101
        /*0622*/ 	.byte	0xff
	.zero		1


	//   ....[80]....
        /*0624*/ 	.word	0x00005060
        /*0628*/ 	.word	0x000000ff
        /*062c*/ 	.word	0x00000088
        /*0630*/ 	.short	0x010a
        /*0632*/ 	.byte	0x15
	.zero		1


	//   ....[81]....
        /*0634*/ 	.word	0x000051e0
        /*0638*/ 	.word	0x000000ff
        /*063c*/ 	.word	0x00000060
        /*0640*/ 	.short	0x010a
        /*0642*/ 	.byte	0x15
	.zero		1


	//   ....[82]....
        /*0644*/ 	.word	0x000053e0
        /*0648*/ 	.word	0x000000ff
        /*064c*/ 	.word	0x00000040
        /*0650*/ 	.short	0x010b
        /*0652*/ 	.byte	0x15
	.zero		1


	//   ....[83]....
        /*0654*/ 	.word	0x000053f0
        /*0658*/ 	.word	0x000000ff
        /*065c*/ 	.word	0x00000000
        /*0660*/ 	.short	0x0101
        /*0662*/ 	.byte	0x06
	.zero		1


	//   ....[84]....
        /*0664*/ 	.word	0x00005400
        /*0668*/ 	.word	0x000000ff
        /*066c*/ 	.word	0x00000068
        /*0670*/ 	.short	0x010a
        /*0672*/ 	.byte	0x15
	.zero		1


	//   ....[85]....
        /*0674*/ 	.word	0x000055b0
        /*0678*/ 	.word	0x000000ff
        /*067c*/ 	.word	0x00000048
        /*0680*/ 	.short	0x010b
        /*0682*/ 	.byte	0x15
	.zero		1


	//   ....[86]....
        /*0684*/ 	.word	0x000055c0
        /*0688*/ 	.word	0x000000ff
        /*068c*/ 	.word	0x00000000
        /*0690*/ 	.short	0x0101
        /*0692*/ 	.byte	0x06
	.zero		1


	//   ....[87]....
        /*0694*/ 	.word	0x000055d0
        /*0698*/ 	.word	0x000000ff
        /*069c*/ 	.word	0x00000070
        /*06a0*/ 	.short	0x010a
        /*06a2*/ 	.byte	0x15
	.zero		1


	//   ....[88]....
        /*06a4*/ 	.word	0x00005780
        /*06a8*/ 	.word	0x000000ff
        /*06ac*/ 	.word	0x00000050
        /*06b0*/ 	.short	0x010b
        /*06b2*/ 	.byte	0x15
	.zero		1


	//   ....[89]....
        /*06b4*/ 	.word	0x00005790
        /*06b8*/ 	.word	0x000000ff
        /*06bc*/ 	.word	0x00000000
        /*06c0*/ 	.short	0x0101
        /*06c2*/ 	.byte	0x06
	.zero		1


	//   ....[90]....
        /*06c4*/ 	.word	0x000057a0
        /*06c8*/ 	.word	0x000000ff
        /*06cc*/ 	.word	0x00000078
        /*06d0*/ 	.short	0x010a
        /*06d2*/ 	.byte	0x15
	.zero		1


	//   ....[91]....
        /*06d4*/ 	.word	0x000059e0
        /*06d8*/ 	.word	0x000000ff
        /*06dc*/ 	.word	0x00000058
        /*06e0*/ 	.short	0x010b
        /*06e2*/ 	.byte	0x15
	.zero		1


	//   ....[92]....
        /*06e4*/ 	.word	0x000059f0
        /*06e8*/ 	.word	0x000000ff
        /*06ec*/ 	.word	0x00000000
        /*06f0*/ 	.short	0x0101
        /*06f2*/ 	.byte	0x25
	.zero		1


	//   ....[93]....
        /*06f4*/ 	.word	0x00005a30
        /*06f8*/ 	.word	0x000000ff
        /*06fc*/ 	.word	0x00000060
        /*0700*/ 	.short	0x010a
        /*0702*/ 	.byte	0x15
	.zero		1


	//   ....[94]....
        /*0704*/ 	.word	0x00005a50
        /*0708*/ 	.word	0x000000ff
        /*070c*/ 	.word	0x00000068
        /*0710*/ 	.short	0x010a
        /*0712*/ 	.byte	0x15
	.zero		1


	//   ....[95]....
        /*0714*/ 	.word	0x00005a70
        /*0718*/ 	.word	0x000000ff
        /*071c*/ 	.word	0x00000070
        /*0720*/ 	.short	0x010a
        /*0722*/ 	.byte	0x15
	.zero		1


	//   ....[96]....
        /*0724*/ 	.word	0x00005ab0
        /*0728*/ 	.word	0x00000000
        /*072c*/ 	.word	0x00000078
        /*0730*/ 	.short	0x010a
        /*0732*/ 	.byte	0xff
	.zero		1


	//   ....[97]....
        /*0734*/ 	.word	0x00005e10
        /*0738*/ 	.word	0x00000003
        /*073c*/ 	.word	0x00000090
        /*0740*/ 	.short	0x010a
        /*0742*/ 	.byte	0xff
	.zero		1


	//   ....[98]....
        /*0744*/ 	.word	0x00005f90
        /*0748*/ 	.word	0x00000000
        /*074c*/ 	.word	0x00000000
        /*0750*/ 	.short	0x0101
        /*0752*/ 	.byte	0xff
	.zero		1


	//   ....[99]....
        /*0754*/ 	.word	0x00006ab0
        /*0758*/ 	.word	0x000000ff
        /*075c*/ 	.word	0x00000040
        /*0760*/ 	.short	0x010a
        /*0762*/ 	.byte	0x2b
	.zero		1


	//   ....[100]....
        /*0764*/ 	.word	0x00006ad0
        /*0768*/ 	.word	0x00000064
        /*076c*/ 	.word	0x000000b0
        /*0770*/ 	.short	0x010a
        /*0772*/ 	.byte	0xff
	.zero		1


	//   ....[101]....
        /*0774*/ 	.word	0x00006bc0
        /*0778*/ 	.word	0x000000ff
        /*077c*/ 	.word	0x00000040
        /*0780*/ 	.short	0x010a
        /*0782*/ 	.byte	0x2b
	.zero		1


	//   ....[102]....
        /*0784*/ 	.word	0x00006cb0
        /*0788*/ 	.word	0x00000064
        /*078c*/ 	.word	0x000000b0
        /*0790*/ 	.short	0x010a
        /*0792*/ 	.byte	0xff
	.zero		1


	//   ....[103]....
        /*0794*/ 	.word	0x000077d0
        /*0798*/ 	.word	0x00000000
        /*079c*/ 	.word	0x00000000
        /*07a0*/ 	.short	0x0101
        /*07a2*/ 	.byte	0xff
	.zero		1


	//   ....[104]....
        /*07a4*/ 	.word	0x000077e0
        /*07a8*/ 	.word	0x00000003
        /*07ac*/ 	.word	0x00000040
        /*07b0*/ 	.short	0x010a
        /*07b2*/ 	.byte	0xff
	.zero		1


	//   ....[105]....
        /*07b4*/ 	.word	0x000078c0
        /*07b8*/ 	.word	0x00000003
        /*07bc*/ 	.word	0x00000040
        /*07c0*/ 	.short	0x010a
        /*07c2*/ 	.byte	0xff
	.zero		1


	//   ....[106]....
        /*07c4*/ 	.word	0x00008480
        /*07c8*/ 	.word	0x0000003d
        /*07cc*/ 	.word	0x00000000
        /*07d0*/ 	.short	0x0101
        /*07d2*/ 	.byte	0xff
	.zero		1


	//   ....[107]....
        /*07d4*/ 	.word	0x000084a0
        /*07d8*/ 	.word	0x0000003e
        /*07dc*/ 	.word	0x00000040
        /*07e0*/ 	.short	0x010a
        /*07e2*/ 	.byte	0xff
	.zero		1


	//   ....[108]....
        /*07e4*/ 	.word	0x00008570
        /*07e8*/ 	.word	0x0000003e
        /*07ec*/ 	.word	0x00000040
        /*07f0*/ 	.short	0x010a
        /*07f2*/ 	.byte	0xff
	.zero		1


	//   ....[109]....
        /*07f4*/ 	.word	0x00009130
        /*07f8*/ 	.word	0x0000003d
        /*07fc*/ 	.word	0x00000000
        /*0800*/ 	.short	0x0101
        /*0802*/ 	.byte	0xff
	.zero		1


	//   ....[110]....
        /*0804*/ 	.word	0x00009150
        /*0808*/ 	.word	0x0000003e
        /*080c*/ 	.word	0x00000040
        /*0810*/ 	.short	0x010a
        /*0812*/ 	.byte	0xff
	.zero		1


	//   ....[111]....
        /*0814*/ 	.word	0x00009220
        /*0818*/ 	.word	0x0000003e
        /*081c*/ 	.word	0x00000040
        /*0820*/ 	.short	0x010a
        /*0822*/ 	.byte	0xff
	.zero		1


	//   ....[112]....
        /*0824*/ 	.word	0x00009610
        /*0828*/ 	.word	0x00000074
        /*082c*/ 	.word	0x00000000
        /*0830*/ 	.short	0x0101
        /*0832*/ 	.byte	0xff
	.zero		1


	//   ....[113]....
        /*0834*/ 	.word	0x00009e30
        /*0838*/ 	.word	0x00000002
        /*083c*/ 	.word	0x00000000
        /*0840*/ 	.short	0x0101
        /*0842*/ 	.byte	0xff
	.zero		1


	//   ....[114]....
        /*0844*/ 	.word	0x0000a0d0
        /*0848*/ 	.word	0x000000ff
        /*084c*/ 	.word	0x00000000
        /*0850*/ 	.short	0x0101
        /*0852*/ 	.byte	0x06
	.zero		1


	//   ....[115]....
        /*0854*/ 	.word	0x0000a0f0
        /*0858*/ 	.word	0x00000003
        /*085c*/ 	.word	0x00000100
        /*0860*/ 	.short	0x010a
        /*0862*/ 	.byte	0xff
	.zero		1


	//   ....[116]....
        /*0864*/ 	.word	0x0000a150
        /*0868*/ 	.word	0x00000000
        /*086c*/ 	.word	0x00000020
        /*0870*/ 	.short	0x010a
        /*0872*/ 	.byte	0xff
	.zero		1


	//   ....[117]....
        /*0874*/ 	.word	0x0000a1b0
        /*0878*/ 	.word	0x00000000
        /*087c*/ 	.word	0x00000020
        /*0880*/ 	.short	0x010a
        /*0882*/ 	.byte	0xff
	.zero		1


	//   ....[118]....
        /*0884*/ 	.word	0x0000a200
        /*0888*/ 	.word	0x00000003
        /*088c*/ 	.word	0x00000090
        /*0890*/ 	.short	0x010a
        /*0892*/ 	.byte	0xff
	.zero		1


	//   ....[119]....
        /*0894*/ 	.word	0x0000a260
        /*0898*/ 	.word	0x00000000
        /*089c*/ 	.word	0x00000000
        /*08a0*/ 	.short	0x010a
        /*08a2*/ 	.byte	0xff
	.zero		1


	//   ....[120]....
        /*08a4*/ 	.word	0x0000a2c0
        /*08a8*/ 	.word	0x00000000
        /*08ac*/ 	.word	0x00000000
        /*08b0*/ 	.short	0x010a
        /*08b2*/ 	.byte	0xff
	.zero		1


	//   ....[121]....
        /*08b4*/ 	.word	0x0000a320
        /*08b8*/ 	.word	0x00000000
        /*08bc*/ 	.word	0x00000000
        /*08c0*/ 	.short	0x010a
        /*08c2*/ 	.byte	0xff
	.zero		1


	//   ....[122]....
        /*08c4*/ 	.word	0x0000a370
        /*08c8*/ 	.word	0x00000002
        /*08cc*/ 	.word	0x000000f0
        /*08d0*/ 	.short	0x010a
        /*08d2*/ 	.byte	0xff
	.zero		1


	//   ....[123]....
        /*08d4*/ 	.word	0x0000a3d0
        /*08d8*/ 	.word	0x00000002
        /*08dc*/ 	.word	0x000000a0
        /*08e0*/ 	.short	0x010a
        /*08e2*/ 	.byte	0xff
	.zero		1


	//   ....[124]....
        /*08e4*/ 	.word	0x0000a420
        /*08e8*/ 	.word	0x00000002
        /*08ec*/ 	.word	0x00000090
        /*08f0*/ 	.short	0x010a
        /*08f2*/ 	.byte	0xff
	.zero		1


	//   ....[125]....
        /*08f4*/ 	.word	0x0000a480
        /*08f8*/ 	.word	0x00000000
        /*08fc*/ 	.word	0x000000a0
        /*0900*/ 	.short	0x010a
        /*0902*/ 	.byte	0xff
	.zero		1


	//   ....[126]....
        /*0904*/ 	.word	0x0000a4e0
        /*0908*/ 	.word	0x00000000
        /*090c*/ 	.word	0x00000008
        /*0910*/ 	.short	0x010a
        /*0912*/ 	.byte	0xff
	.zero		1


	//   ....[127]....
        /*0914*/ 	.word	0x0000a5d0
        /*0918*/ 	.word	0x00000000
        /*091c*/ 	.word	0x00000008
        /*0920*/ 	.short	0x010a
        /*0922*/ 	.byte	0xff
	.zero		1


	//   ....[128]....
        /*0924*/ 	.word	0x0000a620
        /*0928*/ 	.word	0x00000000
        /*092c*/ 	.word	0x00000090
        /*0930*/ 	.short	0x010a
        /*0932*/ 	.byte	0xff
	.zero		1


	//   ....[129]....
        /*0934*/ 	.word	0x0000a680
        /*0938*/ 	.word	0x00000000
        /*093c*/ 	.word	0x000000d0
        /*0940*/ 	.short	0x010a
        /*0942*/ 	.byte	0xff
	.zero		1


	//   ....[130]....
        /*0944*/ 	.word	0x0000a6e0
        /*0948*/ 	.word	0x00000000
        /*094c*/ 	.word	0x00000000
        /*0950*/ 	.short	0x010a
        /*0952*/ 	.byte	0xff
	.zero		1


	//   ....[131]....
        /*0954*/ 	.word	0x0000a740
        /*0958*/ 	.word	0x00000000
        /*095c*/ 	.word	0x00000000
        /*0960*/ 	.short	0x010a
        /*0962*/ 	.byte	0xff
	.zero		1


	//   ....[132]....
        /*0964*/ 	.word	0x0000a7a0
        /*0968*/ 	.word	0x00000000
        /*096c*/ 	.word	0x00000000
        /*0970*/ 	.short	0x010a
        /*0972*/ 	.byte	0xff
	.zero		1


	//   ....[133]....
        /*0974*/ 	.word	0x0000a800
        /*0978*/ 	.word	0x00000000
        /*097c*/ 	.word	0x00000000
        /*0980*/ 	.short	0x010a
        /*0982*/ 	.byte	0xff
	.zero		1


	//   ....[134]....
        /*0984*/ 	.word	0x0000a860
        /*0988*/ 	.word	0x00000000
        /*098c*/ 	.word	0x00000110
        /*0990*/ 	.short	0x010a
        /*0992*/ 	.byte	0xff
	.zero		1


	//   ....[135]....
        /*0994*/ 	.word	0x0000a8b0
        /*0998*/ 	.word	0x0000000c
        /*099c*/ 	.word	0x00000090
        /*09a0*/ 	.short	0x010a
        /*09a2*/ 	.byte	0xff
	.zero		1


	//   ....[136]....
        /*09a4*/ 	.word	0x0000a910
        /*09a8*/ 	.word	0x00000000
        /*09ac*/ 	.word	0x00000088
        /*09b0*/ 	.short	0x010a
        /*09b2*/ 	.byte	0xff
	.zero		1


	//   ....[137]....
        /*09b4*/ 	.word	0x0000a970
        /*09b8*/ 	.word	0x00000000
        /*09bc*/ 	.word	0x00000060
        /*09c0*/ 	.short	0x010a
        /*09c2*/ 	.byte	0xff
	.zero		1


	//   ....[138]....
        /*09c4*/ 	.word	0x0000a9d0
        /*09c8*/ 	.word	0x00000000
        /*09cc*/ 	.word	0x00000068
        /*09d0*/ 	.short	0x010a
        /*09d2*/ 	.byte	0xff
	.zero		1


	//   ....[139]....
        /*09d4*/ 	.word	0x0000aa30
        /*09d8*/ 	.word	0x00000000
        /*09dc*/ 	.word	0x00000070
        /*09e0*/ 	.short	0x010a
        /*09e2*/ 	.byte	0xff
	.zero		1


	//   ....[140]....
        /*09e4*/ 	.word	0x0000aa90
        /*09e8*/ 	.word	0x00000000
        /*09ec*/ 	.word	0x00000078
        /*09f0*/ 	.short	0x010a
        /*09f2*/ 	.byte	0xff
	.zero		1


	//   ....[141]....
        /*09f4*/ 	.word	0x0000aaf0
        /*09f8*/ 	.word	0x00000000
        /*09fc*/ 	.word	0x00000060
        /*0a00*/ 	.short	0x010a
        /*0a02*/ 	.byte	0xff
	.zero		1


	//   ....[142]....
        /*0a04*/ 	.word	0x0000ab50
        /*0a08*/ 	.word	0x00000000
        /*0a0c*/ 	.word	0x00000068
        /*0a10*/ 	.short	0x010a
        /*0a12*/ 	.byte	0xff
	.zero		1


	//   ....[143]....
        /*0a14*/ 	.word	0x0000abb0
        /*0a18*/ 	.word	0x00000000
        /*0a1c*/ 	.word	0x00000070
        /*0a20*/ 	.short	0x010a
        /*0a22*/ 	.byte	0xff
	.zero		1


	//   ....[144]....
        /*0a24*/ 	.word	0x0000ac00
        /*0a28*/ 	.word	0x00000003
        /*0a2c*/ 	.word	0x00000090
        /*0a30*/ 	.short	0x010a
        /*0a32*/ 	.byte	0xff
	.zero		1


	//   ....[145]....
        /*0a34*/ 	.word	0x0000ac60
        /*0a38*/ 	.word	0x00000000
        /*0a3c*/ 	.word	0x00000040
        /*0a40*/ 	.short	0x010a
        /*0a42*/ 	.byte	0xff
	.zero		1


	//   ....[146]....
        /*0a44*/ 	.word	0x0000acb0
        /*0a48*/ 	.word	0x00000064
        /*0a4c*/ 	.word	0x000000b0
        /*0a50*/ 	.short	0x010a
        /*0a52*/ 	.byte	0xff
	.zero		1


	//   ....[147]....
        /*0a54*/ 	.word	0x0000ad00
        /*0a58*/ 	.word	0x00000003
        /*0a5c*/ 	.word	0x00000040
        /*0a60*/ 	.short	0x010a
        /*0a62*/ 	.byte	0xff
	.zero		1


	//   ....[148]....
        /*0a64*/ 	.word	0x0000ad50
        /*0a68*/ 	.word	0x0000003e
        /*0a6c*/ 	.word	0x00000040
        /*0a70*/ 	.short	0x010a
        /*0a72*/ 	.byte	0xff
	.zero		1


	//   ....[149]....
        /*0a74*/ 	.word	0x0000ada0
        /*0a78*/ 	.word	0x0000003e
        /*0a7c*/ 	.word	0x00000040
        /*0a80*/ 	.short	0x010a
        /*0a82*/ 	.byte	0xff
	.zero		1


	//----- nvinfo : EIATTR_NUM_MBARRIERS
	.align		4
.L_47:
        /*0a84*/ 	.byte	0x03, 0x38
        /*0a86*/ 	.short	0x0023


	//----- nvinfo : EIATTR_EXIT_INSTR_OFFSETS
	.align		4
        /*0a88*/ 	.byte	0x04, 0x1c
        /*0a8a*/ 	.short	(.L_49 - .L_48)


	//   ....[0]....
.L_48:
        /*0a8c*/ 	.word	0x00002d60


	//   ....[1]....
        /*0a90*/ 	.word	0x00003250


	//   ....[2]....
        /*0a94*/ 	.word	0x000032b0


	//   ....[3]....
        /*0a98*/ 	.word	0x000047f0


	//   ....[4]....
        /*0a9c*/ 	.word	0x00005ae0


	//   ....[5]....
        /*0aa0*/ 	.word	0x00005b20


	//   ....[6]....
        /*0aa4*/ 	.word	0x00009fd0


	//   ....[7]....
        /*0aa8*/ 	.word	0x0000a040


	//   ....[8]....
        /*0aac*/ 	.word	0x0000a070


	//   ....[9]....
        /*0ab0*/ 	.word	0x0000a0e0


	//----- nvinfo : EIATTR_MAX_THREADS
	.align		4
.L_49:
        /*0ab4*/ 	.byte	0x04, 0x05
        /*0ab6*/ 	.short	(.L_51 - .L_50)
.L_50:
        /*0ab8*/ 	.word	0x00000100
        /*0abc*/ 	.word	0x00000001
        /*0ac0*/ 	.word	0x00000001


	//----- nvinfo : EIATTR_CRS_STACK_SIZE
	.align		4
.L_51:
        /*0ac4*/ 	.byte	0x04, 0x1e
        /*0ac6*/ 	.short	(.L_53 - .L_52)
.L_52:
        /*0ac8*/ 	.word	0x00000000


	//----- nvinfo : EIATTR_CBANK_PARAM_SIZE
	.align		4
.L_53:
        /*0acc*/ 	.byte	0x03, 0x19
        /*0ace*/ 	.short	0x0800


	//----- nvinfo : EIATTR_PARAM_CBANK
	.align		4
        /*0ad0*/ 	.byte	0x04, 0x0a
        /*0ad2*/ 	.short	(.L_55 - .L_54)
	.align		4
.L_54:
        /*0ad4*/ 	.word	index@(.nv.constant0._ZN7cutlass13device_kernelINS_4gemm6kernel13GemmUniversalIN4cute5tupleIJiiiiEEENS1_10collective13CollectiveMmaINS1_35MainloopSm100TmaUmmaWarpSpecializedILi4ELi2ELi4ENS5_IJNS4_1CILi2EEENSA_ILi4EEENSA_ILi1EEEEEEEENS5_IJNSA_ILi128EEENSA_ILi256EEESG_EEENS_10bfloat16_tENS5_IJlSD_lEEESJ_SK_NS4_8TiledMMAINS4_8MMA_AtomIJNS4_26SM100_MMA_F16BF16_2x1SM_SSISJ_SJ_fLi128ELi256ELNS4_4UMMA5MajorE0ELSP_0ELNSO_7ScaleInE0ELSQ_0EEEEEENS4_6LayoutINS5_IJSD_SD_SD_EEENS5_IJNSA_ILi0EEESV_SV_EEEEENS5_IJNS4_10UnderscoreESY_SY_EEEEENS4_28SM100_TMA_2SM_LOAD_MULTICASTENS4_14ComposedLayoutINS4_7SwizzleILi3ELi4ELi3EEENS4_18smem_ptr_flag_bitsILi16EEENST_INS5_IJNSA_ILi8EEENSA_ILi64EEEEEENS5_IJS18_SD_EEEEEEEvNS4_8identityENS4_18SM100_TMA_2SM_LOADES1C_vS1D_EENS_8epilogue10collective18CollectiveEpilogueINS1G_23Sm100TmaWarpSpecializedILi4ELi2ELi32ELb1ELb0EEEJNS5_IJS18_SH_SG_EEENS5_IJNST_IS18_SD_EENST_INS5_IJNSA_ILi32EEESB_EEENS5_IJSD_SG_EEEEEEEESJ_SK_SJ_SK_NS1G_6fusion15FusionCallbacksIS1K_NS1S_17LinearCombinationISJ_fSJ_fLNS_15FloatRoundStyleE2EEES1L_S1R_JEEENS4_5SM1004TMEM4LOAD26SM100_TMEM_LOAD_32dp32b32xENS4_13SM90_TMA_LOADENS12_INS13_ILi2ELi4ELi3EEES16_NST_INS5_IJS17_S1N_EEENS5_IJS1N_SD_EEEEEEENS4_39AutoVectorizingCopyWithAssumedAlignmentILi128EEENS4_14SM90_TMA_STOREES27_S29_S29_EEEvvEEEEvNT_6ParamsE)
        /*0ad8*/ 	.short	0x0380
        /*0ada*/ 	.short	0x0800


	//----- nvinfo : EIATTR_SW_WAR
	.align		4
.L_55:
        /*0adc*/ 	.byte	0x04, 0x36
        /*0ade*/ 	.short	(.L_57 - .L_56)
.L_56:
        /*0ae0*/ 	.word	0x00000008
.L_57:


//--------------------- .nv.callgraph             --------------------------
	.section	.nv.callgraph,"",@"SHT_CUDA_CALLGRAPH"
	.align	4
	.sectionentsize	8
	.align		4
        /*0000*/ 	.word	0x00000000
	.align		4
        /*0004*/ 	.word	0xffffffff
	.align		4
        /*0008*/ 	.word	index@(_ZN7cutlass13device_kernelINS_4gemm6kernel13GemmUniversalIN4cute5tupleIJiiiiEEENS1_10collective13CollectiveMmaINS1_35MainloopSm100TmaUmmaWarpSpecializedILi4ELi2ELi4ENS5_IJNS4_1CILi2EEENSA_ILi4EEENSA_ILi1EEEEEEEENS5_IJNSA_ILi128EEENSA_ILi256EEESG_EEENS_10bfloat16_tENS5_IJlSD_lEEESJ_SK_NS4_8TiledMMAINS4_8MMA_AtomIJNS4_26SM100_MMA_F16BF16_2x1SM_SSISJ_SJ_fLi128ELi256ELNS4_4UMMA5MajorE0ELSP_0ELNSO_7ScaleInE0ELSQ_0EEEEEENS4_6LayoutINS5_IJSD_SD_SD_EEENS5_IJNSA_ILi0EEESV_SV_EEEEENS5_IJNS4_10UnderscoreESY_SY_EEEEENS4_28SM100_TMA_2SM_LOAD_MULTICASTENS4_14ComposedLayoutINS4_7SwizzleILi3ELi4ELi3EEENS4_18smem_ptr_flag_bitsILi16EEENST_INS5_IJNSA_ILi8EEENSA_ILi64EEEEEENS5_IJS18_SD_EEEEEEEvNS4_8identityENS4_18SM100_TMA_2SM_LOADES1C_vS1D_EENS_8epilogue10collective18CollectiveEpilogueINS1G_23Sm100TmaWarpSpecializedILi4ELi2ELi32ELb1ELb0EEEJNS5_IJS18_SH_SG_EEENS5_IJNST_IS18_SD_EENST_INS5_IJNSA_ILi32EEESB_EEENS5_IJSD_SG_EEEEEEEESJ_SK_SJ_SK_NS1G_6fusion15FusionCallbacksIS1K_NS1S_17LinearCombinationISJ_fSJ_fLNS_15FloatRoundStyleE2EEES1L_S1R_JEEENS4_5SM1004TMEM4LOAD26SM100_TMEM_LOAD_32dp32b32xENS4_13SM90_TMA_LOADENS12_INS13_ILi2ELi4ELi3EEES16_NST_INS5_IJS17_S1N_EEENS5_IJS1N_SD_EEEEEEENS4_39AutoVectorizingCopyWithAssumedAlignmentILi128EEENS4_14SM90_TMA_STOREES27_S29_S29_EEEvvEEEEvNT_6ParamsE)
	.align		4
        /*000c*/ 	.word	index@(__assertfail)
	.align		4
        /*0010*/ 	.word	0x00000000
	.align		4
        /*0014*/ 	.word	0xfffffffe
	.align		4
        /*0018*/ 	.word	0x00000000
	.align		4
        /*001c*/ 	.word	0xfffffffd
	.align		4
        /*0020*/ 	.word	0x00000000
	.align		4
        /*0024*/ 	.word	0xfffffffc


//--------------------- .nv.constant4             --------------------------
	.section	.nv.constant4,"a",@progbits
	.align	8
	.align		8
.nv.constant4:
        /*0000*/ 	.dword	__assertfail
	.align		8
        /*0008*/ 	.dword	__unnamed_1
	.align		8
        /*0010*/ 	.dword	__unnamed_2
	.align		8
        /*0018*/ 	.dword	_ZN40_INTERNAL_d93f0286_4_k_cu_05725c9c_294654cuda3std3__45__cpo5beginE
	.align		8
        /*0020*/ 	.dword	_ZN40_INTERNAL_d93f0286_4_k_cu_05725c9c_294654cuda3std3__45__cpo3endE
	.align		8
        /*0028*/ 	.dword	_ZN40_INTERNAL_d93f0286_4_k_cu_05725c9c_294654cuda3std3__45__cpo6cbeginE
	.align		8
        /*0030*/ 	.dword	_ZN40_INTERNAL_d93f0286_4_k_cu_05725c9c_294654cuda3std3__45__cpo4cendE
	.align		8
        /*0038*/ 	.dword	_ZN40_INTERNAL_d93f0286_4_k_cu_05725c9c_294654cuda3std3__442_GLOBAL__N__d93f0286_4_k_cu_05725c9c_294656ignoreE
	.align		8
        /*0040*/ 	.dword	_ZN40_INTERNAL_d93f0286_4_k_cu_05725c9c_294654cuda3std3__419piecewise_constructE
	.align		8
        /*0048*/ 	.dword	_ZN40_INTERNAL_d93f0286_4_k_cu_05725c9c_294654cuda3std3__48in_placeE
	.align		8
        /*0050*/ 	.dword	_ZN40_INTERNAL_d93f0286_4_k_cu_05725c9c_294654cuda3std6ranges3__45__cpo4swapE
	.align		8
        /*0058*/ 	.dword	_ZN40_INTERNAL_d93f0286_4_k_cu_05725c9c_294654cuda3std6ranges3__45__cpo9iter_moveE
	.align		8
        /*0060*/ 	.dword	_ZN40_INTERNAL_d93f0286_4_k_cu_05725c9c_294654cute7productE
	.align		8
        /*0068*/ 	.dword	_ZN40_INTERNAL_d93f0286_4_k_cu_05725c9c_294654cute1_E
	.align		8
        /*0070*/ 	.dword	$str$25
	.align		8
        /*0078*/ 	.dword	$str$26
	.align		8
        /*0080*/ 	.dword	$str$27
	.align		8
        /*0088*/ 	.dword	$str$28


//--------------------- .text._ZN7cutlass13device_kernelINS_4gemm6kernel13GemmUniversalIN4cute5tupleIJiiiiEEENS1_10collective13CollectiveMmaINS1_35MainloopSm100TmaUmmaWarpSpecializedILi4ELi2ELi4ENS5_IJNS4_1CILi2EEENSA_ILi4EEENSA_ILi1EEEEEEEENS5_IJNSA_ILi128EEENSA_ILi256EEESG_EEENS_10bfloat16_tENS5_IJlSD_lEEESJ_SK_NS4_8TiledMMAINS4_8MMA_AtomIJNS4_26SM100_MMA_F16BF16_2x1SM_SSISJ_SJ_fLi128ELi256ELNS4_4UMMA5MajorE0ELSP_0ELNSO_7ScaleInE0ELSQ_0EEEEEENS4_6LayoutINS5_IJSD_SD_SD_EEENS5_IJNSA_ILi0EEESV_SV_EEEEENS5_IJNS4_10UnderscoreESY_SY_EEEEENS4_28SM100_TMA_2SM_LOAD_MULTICASTENS4_14ComposedLayoutINS4_7SwizzleILi3ELi4ELi3EEENS4_18smem_ptr_flag_bitsILi16EEENST_INS5_IJNSA_ILi8EEENSA_ILi64EEEEEENS5_IJS18_SD_EEEEEEEvNS4_8identityENS4_18SM100_TMA_2SM_LOADES1C_vS1D_EENS_8epilogue10collective18CollectiveEpilogueINS1G_23Sm100TmaWarpSpecializedILi4ELi2ELi32ELb1ELb0EEEJNS5_IJS18_SH_SG_EEENS5_IJNST_IS18_SD_EENST_INS5_IJNSA_ILi32EEESB_EEENS5_IJSD_SG_EEEEEEEESJ_SK_SJ_SK_NS1G_6fusion15FusionCallbacksIS1K_NS1S_17LinearCombinationISJ_fSJ_fLNS_15FloatRoundStyleE2EEES1L_S1R_JEEENS4_5SM1004TMEM4LOAD26SM100_TMEM_LOAD_32dp32b32xENS4_13SM90_TMA_LOADENS12_INS13_ILi2ELi4ELi3EEES16_NST_INS5_IJS17_S1N_EEENS5_IJS1N_SD_EEEEEEENS4_39AutoVectorizingCopyWithAssumedAlignmentILi128EEENS4_14SM90_TMA_STOREES27_S29_S29_EEEvvEEEEvNT_6ParamsE --------------------------
	.section	.text._ZN7cutlass13device_kernelINS_4gemm6kernel13GemmUniversalIN4cute5tupleIJiiiiEEENS1_10collective13CollectiveMmaINS1_35MainloopSm100TmaUmmaWarpSpecializedILi4ELi2ELi4ENS5_IJNS4_1CILi2EEENSA_ILi4EEENSA_ILi1EEEEEEEENS5_IJNSA_ILi128EEENSA_ILi256EEESG_EEENS_10bfloat16_tENS5_IJlSD_lEEESJ_SK_NS4_8TiledMMAINS4_8MMA_AtomIJNS4_26SM100_MMA_F16BF16_2x1SM_SSISJ_SJ_fLi128ELi256ELNS4_4UMMA5MajorE0ELSP_0ELNSO_7ScaleInE0ELSQ_0EEEEEENS4_6LayoutINS5_IJSD_SD_SD_EEENS5_IJNSA_ILi0EEESV_SV_EEEEENS5_IJNS4_10UnderscoreESY_SY_EEEEENS4_28SM100_TMA_2SM_LOAD_MULTICASTENS4_14ComposedLayoutINS4_7SwizzleILi3ELi4ELi3EEENS4_18smem_ptr_flag_bitsILi16EEENST_INS5_IJNSA_ILi8EEENSA_ILi64EEEEEENS5_IJS18_SD_EEEEEEEvNS4_8identityENS4_18SM100_TMA_2SM_LOADES1C_vS1D_EENS_8epilogue10collective18CollectiveEpilogueINS1G_23Sm100TmaWarpSpecializedILi4ELi2ELi32ELb1ELb0EEEJNS5_IJS18_SH_SG_EEENS5_IJNST_IS18_SD_EENST_INS5_IJNSA_ILi32EEESB_EEENS5_IJSD_SG_EEEEEEEESJ_SK_SJ_SK_NS1G_6fusion15FusionCallbacksIS1K_NS1S_17LinearCombinationISJ_fSJ_fLNS_15FloatRoundStyleE2EEES1L_S1R_JEEENS4_5SM1004TMEM4LOAD26SM100_TMEM_LOAD_32dp32b32xENS4_13SM90_TMA_LOADENS12_INS13_ILi2ELi4ELi3EEES16_NST_INS5_IJS17_S1N_EEENS5_IJS1N_SD_EEEEEEENS4_39AutoVectorizingCopyWithAssumedAlignmentILi128EEENS4_14SM90_TMA_STOREES27_S29_S29_EEEvvEEEEvNT_6ParamsE,"ax",@progbits
	.align	128
.text._ZN7cutlass13device_kernelINS_4gemm6kernel13GemmUniversalIN4cute5tupleIJiiiiEEENS1_10collective13CollectiveMmaINS1_35MainloopSm100TmaUmmaWarpSpecializedILi4ELi2ELi4ENS5_IJNS4_1CILi2EEENSA_ILi4EEENSA_ILi1EEEEEEEENS5_IJNSA_ILi128EEENSA_ILi256EEESG_EEENS_10bfloat16_tENS5_IJlSD_lEEESJ_SK_NS4_8TiledMMAINS4_8MMA_AtomIJNS4_26SM100_MMA_F16BF16_2x1SM_SSISJ_SJ_fLi128ELi256ELNS4_4UMMA5MajorE0ELSP_0ELNSO_7ScaleInE0ELSQ_0EEEEEENS4_6LayoutINS5_IJSD_SD_SD_EEENS5_IJNSA_ILi0EEESV_SV_EEEEENS5_IJNS4_10UnderscoreESY_SY_EEEEENS4_28SM100_TMA_2SM_LOAD_MULTICASTENS4_14ComposedLayoutINS4_7SwizzleILi3ELi4ELi3EEENS4_18smem_ptr_flag_bitsILi16EEENST_INS5_IJNSA_ILi8EEENSA_ILi64EEEEEENS5_IJS18_SD_EEEEEEEvNS4_8identityENS4_18SM100_TMA_2SM_LOADES1C_vS1D_EENS_8epilogue10collective18CollectiveEpilogueINS1G_23Sm100TmaWarpSpecializedILi4ELi2ELi32ELb1ELb0EEEJNS5_IJS18_SH_SG_EEENS5_IJNST_IS18_SD_EENST_INS5_IJNSA_ILi32EEESB_EEENS5_IJSD_SG_EEEEEEEESJ_SK_SJ_SK_NS1G_6fusion15FusionCallbacksIS1K_NS1S_17LinearCombinationISJ_fSJ_fLNS_15FloatRoundStyleE2EEES1L_S1R_JEEENS4_5SM1004TMEM4LOAD26SM100_TMEM_LOAD_32dp32b32xENS4_13SM90_TMA_LOADENS12_INS13_ILi2ELi4ELi3EEES16_NST_INS5_IJS17_S1N_EEENS5_IJS1N_SD_EEEEEEENS4_39AutoVectorizingCopyWithAssumedAlignmentILi128EEENS4_14SM90_TMA_STOREES27_S29_S29_EEEvvEEEEvNT_6ParamsE:
        .type           _ZN7cutlass13device_kernelINS_4gemm6kernel13GemmUniversalIN4cute5tupleIJiiiiEEENS1_10collective13CollectiveMmaINS1_35MainloopSm100TmaUmmaWarpSpecializedILi4ELi2ELi4ENS5_IJNS4_1CILi2EEENSA_ILi4EEENSA_ILi1EEEEEEEENS5_IJNSA_ILi128EEENSA_ILi256EEESG_EEENS_10bfloat16_tENS5_IJlSD_lEEESJ_SK_NS4_8TiledMMAINS4_8MMA_AtomIJNS4_26SM100_MMA_F16BF16_2x1SM_SSISJ_SJ_fLi128ELi256ELNS4_4UMMA5MajorE0ELSP_0ELNSO_7ScaleInE0ELSQ_0EEEEEENS4_6LayoutINS5_IJSD_SD_SD_EEENS5_IJNSA_ILi0EEESV_SV_EEEEENS5_IJNS4_10UnderscoreESY_SY_EEEEENS4_28SM100_TMA_2SM_LOAD_MULTICASTENS4_14ComposedLayoutINS4_7SwizzleILi3ELi4ELi3EEENS4_18smem_ptr_flag_bitsILi16EEENST_INS5_IJNSA_ILi8EEENSA_ILi64EEEEEENS5_IJS18_SD_EEEEEEEvNS4_8identityENS4_18SM100_TMA_2SM_LOADES1C_vS1D_EENS_8epilogue10collective18CollectiveEpilogueINS1G_23Sm100TmaWarpSpecializedILi4ELi2ELi32ELb1ELb0EEEJNS5_IJS18_SH_SG_EEENS5_IJNST_IS18_SD_EENST_INS5_IJNSA_ILi32EEESB_EEENS5_IJSD_SG_EEEEEEEESJ_SK_SJ_SK_NS1G_6fusion15FusionCallbacksIS1K_NS1S_17LinearCombinationISJ_fSJ_fLNS_15FloatRoundStyleE2EEES1L_S1R_JEEENS4_5SM1004TMEM4LOAD26SM100_TMEM_LOAD_32dp32b32xENS4_13SM90_TMA_LOADENS12_INS13_ILi2ELi4ELi3EEES16_NST_INS5_IJS17_S1N_EEENS5_IJS1N_SD_EEEEEEENS4_39AutoVectorizingCopyWithAssumedAlignmentILi128EEENS4_14SM90_TMA_STOREES27_S29_S29_EEEvvEEEEvNT_6ParamsE,@function
        .size           _ZN7cutlass13device_kernelINS_4gemm6kernel13GemmUniversalIN4cute5tupleIJiiiiEEENS1_10collective13CollectiveMmaINS1_35MainloopSm100TmaUmmaWarpSpecializedILi4ELi2ELi4ENS5_IJNS4_1CILi2EEENSA_ILi4EEENSA_ILi1EEEEEEEENS5_IJNSA_ILi128EEENSA_ILi256EEESG_EEENS_10bfloat16_tENS5_IJlSD_lEEESJ_SK_NS4_8TiledMMAINS4_8MMA_AtomIJNS4_26SM100_MMA_F16BF16_2x1SM_SSISJ_SJ_fLi128ELi256ELNS4_4UMMA5MajorE0ELSP_0ELNSO_7ScaleInE0ELSQ_0EEEEEENS4_6LayoutINS5_IJSD_SD_SD_EEENS5_IJNSA_ILi0EEESV_SV_EEEEENS5_IJNS4_10UnderscoreESY_SY_EEEEENS4_28SM100_TMA_2SM_LOAD_MULTICASTENS4_14ComposedLayoutINS4_7SwizzleILi3ELi4ELi3EEENS4_18smem_ptr_flag_bitsILi16EEENST_INS5_IJNSA_ILi8EEENSA_ILi64EEEEEENS5_IJS18_SD_EEEEEEEvNS4_8identityENS4_18SM100_TMA_2SM_LOADES1C_vS1D_EENS_8epilogue10collective18CollectiveEpilogueINS1G_23Sm100TmaWarpSpecializedILi4ELi2ELi32ELb1ELb0EEEJNS5_IJS18_SH_SG_EEENS5_IJNST_IS18_SD_EENST_INS5_IJNSA_ILi32EEESB_EEENS5_IJSD_SG_EEEEEEEESJ_SK_SJ_SK_NS1G_6fusion15FusionCallbacksIS1K_NS1S_17LinearCombinationISJ_fSJ_fLNS_15FloatRoundStyleE2EEES1L_S1R_JEEENS4_5SM1004TMEM4LOAD26SM100_TMEM_LOAD_32dp32b32xENS4_13SM90_TMA_LOADENS12_INS13_ILi2ELi4ELi3EEES16_NST_INS5_IJS17_S1N_EEENS5_IJS1N_SD_EEEEEEENS4_39AutoVectorizingCopyWithAssumedAlignmentILi128EEENS4_14SM90_TMA_STOREES27_S29_S29_EEEvvEEEEvNT_6ParamsE,(.L_x_199 - _ZN7cutlass13device_kernelINS_4gemm6kernel13GemmUniversalIN4cute5tupleIJiiiiEEENS1_10collective13CollectiveMmaINS1_35MainloopSm100TmaUmmaWarpSpecializedILi4ELi2ELi4ENS5_IJNS4_1CILi2EEENSA_ILi4EEENSA_ILi1EEEEEEEENS5_IJNSA_ILi128EEENSA_ILi256EEESG_EEENS_10bfloat16_tENS5_IJlSD_lEEESJ_SK_NS4_8TiledMMAINS4_8MMA_AtomIJNS4_26SM100_MMA_F16BF16_2x1SM_SSISJ_SJ_fLi128ELi256ELNS4_4UMMA5MajorE0ELSP_0ELNSO_7ScaleInE0ELSQ_0EEEEEENS4_6LayoutINS5_IJSD_SD_SD_EEENS5_IJNSA_ILi0EEESV_SV_EEEEENS5_IJNS4_10UnderscoreESY_SY_EEEEENS4_28SM100_TMA_2SM_LOAD_MULTICASTENS4_14ComposedLayoutINS4_7SwizzleILi3ELi4ELi3EEENS4_18smem_ptr_flag_bitsILi16EEENST_INS5_IJNSA_ILi8EEENSA_ILi64EEEEEENS5_IJS18_SD_EEEEEEEvNS4_8identityENS4_18SM100_TMA_2SM_LOADES1C_vS1D_EENS_8epilogue10collective18CollectiveEpilogueINS1G_23Sm100TmaWarpSpecializedILi4ELi2ELi32ELb1ELb0EEEJNS5_IJS18_SH_SG_EEENS5_IJNST_IS18_SD_EENST_INS5_IJNSA_ILi32EEESB_EEENS5_IJSD_SG_EEEEEEEESJ_SK_SJ_SK_NS1G_6fusion15FusionCallbacksIS1K_NS1S_17LinearCombinationISJ_fSJ_fLNS_15FloatRoundStyleE2EEES1L_S1R_JEEENS4_5SM1004TMEM4LOAD26SM100_TMEM_LOAD_32dp32b32xENS4_13SM90_TMA_LOADENS12_INS13_ILi2ELi4ELi3EEES16_NST_INS5_IJS17_S1N_EEENS5_IJS1N_SD_EEEEEEENS4_39AutoVectorizingCopyWithAssumedAlignmentILi128EEENS4_14SM90_TMA_STOREES27_S29_S29_EEEvvEEEEvNT_6ParamsE)
        .other          _ZN7cutlass13device_kernelINS_4gemm6kernel13GemmUniversalIN4cute5tupleIJiiiiEEENS1_10collective13CollectiveMmaINS1_35MainloopSm100TmaUmmaWarpSpecializedILi4ELi2ELi4ENS5_IJNS4_1CILi2EEENSA_ILi4EEENSA_ILi1EEEEEEEENS5_IJNSA_ILi128EEENSA_ILi256EEESG_EEENS_10bfloat16_tENS5_IJlSD_lEEESJ_SK_NS4_8TiledMMAINS4_8MMA_AtomIJNS4_26SM100_MMA_F16BF16_2x1SM_SSISJ_SJ_fLi128ELi256ELNS4_4UMMA5MajorE0ELSP_0ELNSO_7ScaleInE0ELSQ_0EEEEEENS4_6LayoutINS5_IJSD_SD_SD_EEENS5_IJNSA_ILi0EEESV_SV_EEEEENS5_IJNS4_10UnderscoreESY_SY_EEEEENS4_28SM100_TMA_2SM_LOAD_MULTICASTENS4_14ComposedLayoutINS4_7SwizzleILi3ELi4ELi3EEENS4_18smem_ptr_flag_bitsILi16EEENST_INS5_IJNSA_ILi8EEENSA_ILi64EEEEEENS5_IJS18_SD_EEEEEEEvNS4_8identityENS4_18SM100_TMA_2SM_LOADES1C_vS1D_EENS_8epilogue10collective18CollectiveEpilogueINS1G_23Sm100TmaWarpSpecializedILi4ELi2ELi32ELb1ELb0EEEJNS5_IJS18_SH_SG_EEENS5_IJNST_IS18_SD_EENST_INS5_IJNSA_ILi32EEESB_EEENS5_IJSD_SG_EEEEEEEESJ_SK_SJ_SK_NS1G_6fusion15FusionCallbacksIS1K_NS1S_17LinearCombinationISJ_fSJ_fLNS_15FloatRoundStyleE2EEES1L_S1R_JEEENS4_5SM1004TMEM4LOAD26SM100_TMEM_LOAD_32dp32b32xENS4_13SM90_TMA_LOADENS12_INS13_ILi2ELi4ELi3EEES16_NST_INS5_IJS17_S1N_EEENS5_IJS1N_SD_EEEEEEENS4_39AutoVectorizingCopyWithAssumedAlignmentILi128EEENS4_14SM90_TMA_STOREES27_S29_S29_EEEvvEEEEvNT_6ParamsE,@"STO_CUDA_ENTRY STV_DEFAULT"
_ZN7cutlass13device_kernelINS_4gemm6kernel13GemmUniversalIN4cute5tupleIJiiiiEEENS1_10collective13CollectiveMmaINS1_35MainloopSm100TmaUmmaWarpSpecializedILi4ELi2ELi4ENS5_IJNS4_1CILi2EEENSA_ILi4EEENSA_ILi1EEEEEEEENS5_IJNSA_ILi128EEENSA_ILi256EEESG_EEENS_10bfloat16_tENS5_IJlSD_lEEESJ_SK_NS4_8TiledMMAINS4_8MMA_AtomIJNS4_26SM100_MMA_F16BF16_2x1SM_SSISJ_SJ_fLi128ELi256ELNS4_4UMMA5MajorE0ELSP_0ELNSO_7ScaleInE0ELSQ_0EEEEEENS4_6LayoutINS5_IJSD_SD_SD_EEENS5_IJNSA_ILi0EEESV_SV_EEEEENS5_IJNS4_10UnderscoreESY_SY_EEEEENS4_28SM100_TMA_2SM_LOAD_MULTICASTENS4_14ComposedLayoutINS4_7SwizzleILi3ELi4ELi3EEENS4_18smem_ptr_flag_bitsILi16EEENST_INS5_IJNSA_ILi8EEENSA_ILi64EEEEEENS5_IJS18_SD_EEEEEEEvNS4_8identityENS4_18SM100_TMA_2SM_LOADES1C_vS1D_EENS_8epilogue10collective18CollectiveEpilogueINS1G_23Sm100TmaWarpSpecializedILi4ELi2ELi32ELb1ELb0EEEJNS5_IJS18_SH_SG_EEENS5_IJNST_IS18_SD_EENST_INS5_IJNSA_ILi32EEESB_EEENS5_IJSD_SG_EEEEEEEESJ_SK_SJ_SK_NS1G_6fusion15FusionCallbacksIS1K_NS1S_17LinearCombinationISJ_fSJ_fLNS_15FloatRoundStyleE2EEES1L_S1R_JEEENS4_5SM1004TMEM4LOAD26SM100_TMEM_LOAD_32dp32b32xENS4_13SM90_TMA_LOADENS12_INS13_ILi2ELi4ELi3EEES16_NST_INS5_IJS17_S1N_EEENS5_IJS1N_SD_EEEEEEENS4_39AutoVectorizingCopyWithAssumedAlignmentILi128EEENS4_14SM90_TMA_STOREES27_S29_S29_EEEvvEEEEvNT_6ParamsE:
[----:B------:R-:W1:Y:S01]  /*0000*/  LDC R1, c[0x0][0x37c] ;  /* 0x0000df00ff017b82 */ /* 0x000e620000000800 */
[----:B------:R-:W2:Y:S01]  /*0010*/  S2R R97, SR_TID.X ;  /* 0x0000000000617919 */ /* 0x000ea20000002100 */
[----:B------:R-:W3:Y:S06]  /*0020*/  LDCU.64 UR8, c[0x0][0x890] ;  /* 0x00011200ff0877ac */ /* 0x000eec0008000a00 */
[----:B------:R-:W4:Y:S01]  /*0030*/  S2UR UR47, SR_CgaCtaId ;  /* 0x00000000002f79c3 */ /* 0x000f220000008800 */
[----:B------:R-:W-:Y:S02]  /*0040*/  PRMT R84, RZ, 0x7610, R84 ;  /* 0x00007610ff547816 */ /* 0x000fe40000000054 */
[----:B------:R-:W-:-:S02]  /*0050*/  ELECT P0, URZ, PT ;  /* 0x0000000000ff782f */ /* 0x000fc40003800000 */
[----:B---3--:R-:W-:-:S04]  /*0060*/  ISETP.NE.U32.AND P1, PT, RZ, UR8, PT ;  /* 0x00000008ff007c0c */ /* 0x008fc8000bf25070 */
[----:B------:R-:W-:Y:S01]  /*0070*/  ISETP.NE.AND.EX P2, PT, RZ, UR9, PT, P1 ;  /* 0x00000009ff007c0c */ /* 0x000fe2000bf45310 */
[----:B----4-:R-:W-:Y:S02]  /*0080*/  ULOP3.LUT UR68, UR47, 0x1, URZ, 0xc0, !UPT ;  /* 0x000000012f447892 */ /* 0x010fe4000f8ec0ff */
[----:B------:R-:W-:Y:S01]  /*0090*/  ULOP3.LUT UR69, UR47, 0x1, URZ, 0x3c, !UPT ;  /* 0x000000012f457892 */ /* 0x000fe2000f8e3cff */
[----:B--2---:R-:W-:-:S05]  /*00a0*/  SHF.R.U32.HI R85, RZ, 0x5, R97 ;  /* 0x00000005ff557819 */ /* 0x004fca0000011661 */
[----:B------:R-:W2:Y:S02]  /*00b0*/  SHFL.IDX PT, R0, R85, RZ, 0x1f ;  /* 0x00001fff55007589 */ /* 0x000ea400000e0000 */
[----:B--2---:R-:W-:Y:S02]  /*00c0*/  R2UR UR22, R0 ;  /* 0x00000000001672ca */ /* 0x004fe400000e0000 */
[----:B-1----:R-:W-:Y:S05]  /*00d0*/  @P2 BRA `(.L_x_0) ;  /* 0x0000000000302947 */ /* 0x002fea0003800000 */
[----:B------:R-:W1:Y:S02]  /*00e0*/  LDCU.64 UR4, c[0x0][0x888] ;  /* 0x00011100ff0477ac */ /* 0x000e640008000a00 */
[----:B-1----:R-:W-:-:S04]  /*00f0*/  UISETP.NE.U32.AND UP0, UPT, UR4, URZ, UPT ;  /* 0x000000ff0400728c */ /* 0x002fc8000bf05070 */
[----:B------:R-:W-:-:S09]  /*0100*/  UISETP.NE.AND.EX UP0, UPT, UR5, URZ, UPT, UP0 ;  /* 0x000000ff0500728c */ /* 0x000fd2000bf05300 */
[----:B------:R-:W-:Y:S05]  /*0110*/  BRA.U !UP0, `(.L_x_1) ;  /* 0x0000000108147547 */ /* 0x000fea000b800000 */
[----:B------:R-:W1:Y:S01]  /*0120*/  LDC.64 R2, c[0x0][0x888] ;  /* 0x00022200ff027b82 */ /* 0x000e620000000a00 */
[----:B------:R-:W1:Y:S02]  /*0130*/  LDCU.64 UR4, c[0x0][0x358] ;  /* 0x00006b00ff0477ac */ /* 0x000e640008000a00 */
[----:B-1----:R1:W5:Y:S01]  /*0140*/  LDG.E R41, desc[UR4][R2.64] ;  /* 0x0000000402297981 */ /* 0x002362000c1e1900 */
[----:B------:R-:W-:Y:S01]  /*0150*/  HFMA2 R84, -RZ, RZ, 0, 5.9604644775390625e-08 ;  /* 0x00000001ff547431 */ /* 0x000fe200000001ff */
[----:B------:R-:W-:Y:S05]  /*0160*/  BRA `(.L_x_0) ;  /* 0x00000000000c7947 */ /* 0x000fea0003800000 */
.L_x_1:
[----:B------:R-:W1:Y:S01]  /*0170*/  LDCU UR4, c[0x0][0x880] ;  /* 0x00011000ff0477ac */ /* 0x000e620008000800 */
[----:B------:R-:W-:Y:S01]  /*0180*/  HFMA2 R84, -RZ, RZ, 0, 5.9604644775390625e-08 ;  /* 0x00000001ff547431 */ /* 0x000fe200000001ff */
[----:B-1----:R-:W-:-:S07]  /*0190*/  MOV R41, UR4 ;  /* 0x0000000400297c02 */ /* 0x002fce0008000f00 */
.L_x_0:
[----:B------:R-:W2:Y:S02]  /*01a0*/  LDCU.64 UR4, c[0x0][0x8b0] ;  /* 0x00011600ff0477ac */ /* 0x000ea40008000a00 */
[----:B--2---:R-:W-:-:S04]  /*01b0*/  UISETP.NE.U32.AND UP0, UPT, UR4, URZ, UPT ;  /* 0x000000ff0400728c */ /* 0x004fc8000bf05070 */
[----:B------:R-:W-:-:S09]  /*01c0*/  UISETP.NE.AND.EX UP0, UPT, UR5, URZ, UPT, UP0 ;  /* 0x000000ff0500728c */ /* 0x000fd2000bf05300 */
[----:B------:R-:W-:Y:S05]  /*01d0*/  BRA.U UP0, `(.L_x_2) ;  /* 0x0000000100287547 */ /* 0x000fea000b800000 */
[----:B------:R-:W2:Y:S02]  /*01e0*/  LDCU.64 UR4, c[0x0][0x8a8] ;  /* 0x00011500ff0477ac */ /* 0x000ea40008000a00 */
[----:B--2---:R-:W-:-:S04]  /*01f0*/  UISETP.NE.U32.AND UP0, UPT, UR4, URZ, UPT ;  /* 0x000000ff0400728c */ /* 0x004fc8000bf05070 */
[----:B------:R-:W-:-:S09]  /*0200*/  UISETP.NE.AND.EX UP0, UPT, UR5, URZ, UPT, UP0 ;  /* 0x000000ff0500728c */ /* 0x000fd2000bf05300 */
[----:B------:R-:W-:Y:S05]  /*0210*/  BRA.U !UP0, `(.L_x_3) ;  /* 0x0000000108107547 */ /* 0x000fea000b800000 */
[----:B------:R-:W2:Y:S01]  /*0220*/  LDC.64 R38, c[0x0][0x8a8] ;  /* 0x00022a00ff267b82 */ /* 0x000ea20000000a00 */
[----:B------:R-:W2:Y:S02]  /*0230*/  LDCU.64 UR4, c[0x0][0x358] ;  /* 0x00006b00ff0477ac */ /* 0x000ea40008000a00 */
[----:B--2---:R2:W5:Y:S01]  /*0240*/  LDG.E R38, desc[UR4][R38.64] ;  /* 0x0000000426267981 */ /* 0x004562000c1e1900 */
[----:B------:R-:W-:Y:S05]  /*0250*/  BRA `(.L_x_2) ;  /* 0x0000000000087947 */ /* 0x000fea0003800000 */
.L_x_3:
[----:B------:R-:W2:Y:S02]  /*0260*/  LDCU UR4, c[0x0][0x8a0] ;  /* 0x00011400ff0477ac */ /* 0x000ea40008000800 */
[----:B--2---:R-:W-:Y:S02]  /*0270*/  MOV R38, UR4 ;  /* 0x0000000400267c02 */ /* 0x004fe40008000f00 */
.L_x_2:
[----:B------:R-:W-:Y:S01]  /*0280*/  IMAD.U32 R0, RZ, RZ, UR22 ;  /* 0x00000016ff007e24 */ /* 0x000fe2000f8e00ff */
[----:B------:R-:W-:Y:S04]  /*0290*/  BSSY.RECONVERGENT B0, `(.L_x_4) ;  /* 0x000000c000007945 */ /* 0x000fe80003800200 */
[C---:B------:R-:W-:Y:S02]  /*02a0*/  ISETP.NE.OR P3, PT, R0.reuse, 0x1, !P0 ;  /* 0x000000010000780c */ /* 0x040fe40004765670 */
[----:B------:R-:W-:-:S11]  /*02b0*/  ISETP.NE.OR P2, PT, R0, 0x3, !P0 ;  /* 0x000000030000780c */ /* 0x000fd60004745670 */
[----:B------:R-:W-:Y:S05]  /*02c0*/  @P3 BRA `(.L_x_5) ;  /* 0x0000000000203947 */ /* 0x000fea0003800000 */
[----:B------:R-:W3:Y:S02]  /*02d0*/  LDCU.64 UR4, c[0x0][0x348] ;  /* 0x00006900ff0477ac */ /* 0x000ee40008000a00 */
[----:B---3--:R-:W-:Y:S02]  /*02e0*/  UIADD3 UR6, UP1, UPT, UR4, 0x80, URZ ;  /* 0x0000008004067890 */ /* 0x008fe4000ff3e0ff */
[----:B------:R-:W-:Y:S02]  /*02f0*/  UIADD3 UR4, UP0, UPT, UR4, 0x180, URZ ;  /* 0x0000018004047890 */ /* 0x000fe4000ff1e0ff */
[----:B------:R-:W-:Y:S02]  /*0300*/  UIADD3.X UR7, UPT, UPT, URZ, UR5, URZ, UP1, !UPT ;  /* 0x00000005ff077290 */ /* 0x000fe40008ffe4ff */
[----:B------:R-:W-:-:S07]  /*0310*/  UIADD3.X UR5, UPT, UPT, URZ, UR5, URZ, UP0, !UPT ;  /* 0x00000005ff057290 */ /* 0x000fce00087fe4ff */
[----:B------:R3:W-:Y:S02]  /*0320*/  UTMACCTL.PF [UR6] ;  /* 0x00000000060079b9 */ /* 0x0007e40008040000 */
[----:B------:R3:W-:Y:S02]  /*0330*/  UTMACCTL.PF [UR4] ;  /* 0x00000000040079b9 */ /* 0x0007e40008040000 */
[----:B---3--:R-:W-:Y:S01]  /*0340*/  NOP ;  /* 0x0000000000007918 */ /* 0x008fe20000000000 */
.L_x_5:
[----:B------:R-:W-:Y:S05]  /*0350*/  BSYNC.RECONVERGENT B0 ;  /* 0x0000000000007941 */ /* 0x000fea0003800200 */
.L_x_4:
[----:B------:R-:W-:Y:S04]  /*0360*/  BSSY.RECONVERGENT B0, `(.L_x_6) ;  /* 0x000000a000007945 */ /* 0x000fe80003800200 */
        /* <DEDUP_REMOVED lines=9> */
.L_x_7:
[----:B------:R-:W-:Y:S05]  /*0400*/  BSYNC.RECONVERGENT B0 ;  /* 0x0000000000007941 */ /* 0x000fea0003800200 */
.L_x_6:
[----:B------:R-:W3:Y:S01]  /*0410*/  LDCU.64 UR4, c[0x0][0x888] ;  /* 0x00011100ff0477ac */ /* 0x000ee20008000a00 */
[----:B------:R-:W-:Y:S01]  /*0420*/  ISETP.NE.AND.EX P1, PT, RZ, UR9, PT, P1 ;  /* 0x00000009ff007c0c */ /* 0x000fe2000bf25310 */
[----:B------:R-:W-:Y:S01]  /*0430*/  UPLOP3.LUT UP4, UPT, UPT, UPT, UPT, 0x80, 0x8 ;  /* 0x000000000008789c */ /* 0x000fe20003f8f070 */
[----:B---3--:R-:W-:-:S04]  /*0440*/  ISETP.NE.U32.AND P2, PT, RZ, UR4, PT ;  /* 0x00000004ff007c0c */ /* 0x008fc8000bf45070 */
[----:B------:R-:W-:-:S13]  /*0450*/  ISETP.NE.AND.EX P2, PT, RZ, UR5, PT, P2 ;  /* 0x00000005ff007c0c */ /* 0x000fda000bf45320 */
[----:B------:R-:W-:Y:S05]  /*0460*/  @P2 BRA P1, `(.L_x_8) ;  /* 0x0000000000282947 */ /* 0x000fea0000800000 */
[----:B------:R-:W-:Y:S01]  /*0470*/  UISETP.NE.U32.AND UP0, UPT, UR8, URZ, UPT ;  /* 0x000000ff0800728c */ /* 0x000fe2000bf05070 */
[----:B-----5:R-:W-:Y:S01]  /*0480*/  FSETP.NEU.AND P1, PT, R41, RZ, PT ;  /* 0x000000ff2900720b */ /* 0x020fe20003f2d000 */
[----:B------:R-:W-:Y:S02]  /*0490*/  UISETP.NE.U32.AND UP2, UPT, UR4, URZ, UPT ;  /* 0x000000ff0400728c */ /* 0x000fe4000bf45070 */
[----:B------:R-:W-:Y:S02]  /*04a0*/  UISETP.NE.AND.EX UP1, UPT, UR9, URZ, UPT, UP0 ;  /* 0x000000ff0900728c */ /* 0x000fe4000bf25300 */
[----:B------:R-:W-:-:S04]  /*04b0*/  UISETP.NE.AND.EX UP0, UPT, UR5, URZ, UPT, UP2 ;  /* 0x000000ff0500728c */ /* 0x000fc8000bf05320 */
[----:B------:R-:W-:-:S04]  /*04c0*/  USEL UR4, URZ, 0xffffffff, UP0 ;  /* 0xffffffffff047887 */ /* 0x000fc80008000000 */
[----:B------:R-:W-:Y:S01]  /*04d0*/  VOTEU.ANY UP0, P1 ;  /* 0x0000000000ff7886 */ /* 0x000fe20000800100 */
[----:B------:R-:W-:-:S04]  /*04e0*/  @!UP1 USEL UR4, URZ, 0xffffffff, UP0 ;  /* 0xffffffffff049887 */ /* 0x000fc80008000000 */
[----:B------:R-:W-:-:S04]  /*04f0*/  ULOP3.LUT UR4, UR4, 0x1, URZ, 0xc0, !UPT ;  /* 0x0000000104047892 */ /* 0x000fc8000f8ec0ff */
[----:B------:R-:W-:-:S11]  /*0500*/  UISETP.NE.U32.AND UP4, UPT, UR4, 0x1, UPT ;  /* 0x000000010400788c */ /* 0x000fd6000bf85070 */
.L_x_8:
[----:B------:R-:W3:Y:S01]  /*0510*/  SHFL.IDX PT, R0, R85, RZ, 0x1f ;  /* 0x00001fff55007589 */ /* 0x000ee200000e0000 */
[----:B------:R-:W-:-:S04]  /*0520*/  UISETP.NE.AND UP0, UPT, UR22, 0x2, UPT ;  /* 0x000000021600788c */ /* 0x000fc8000bf05270 */
[----:B------:R-:W-:Y:S02]  /*0530*/  UISETP.EQ.AND UP1, UPT, UR68, URZ, !UP0 ;  /* 0x000000ff4400728c */ /* 0x000fe4000c722270 */
[----:B------:R-:W-:-:S04]  /*0540*/  USEL UR52, URZ, 0x1, UP0 ;  /* 0x00000001ff347887 */ /* 0x000fc80008000000 */
[----:B------:R-:W-:Y:S02]  /*0550*/  PLOP3.LUT P3, PT, P0, PT, UP1, 0x80, 0x8 ;  /* 0x000000000008781c */ /* 0x000fe4000076f018 */
[----:B---3--:R-:W-:-:S13]  /*0560*/  ISETP.NE.AND P1, PT, R0, RZ, PT ;  /* 0x000000ff0000720c */ /* 0x008fda0003f25270 */
[----:B------:R-:W-:Y:S05]  /*0570*/  @P1 BRA `(.L_x_9) ;  /* 0x0000000000541947 */ /* 0x000fea0003800000 */
[----:B------:R-:W-:Y:S01]  /*0580*/  UMOV UR4, 0x400 ;  /* 0x0000040000047882 */ /* 0x000fe20000000000 */
[----:B------:R-:W-:Y:S01]  /*0590*/  UMOV UR8, 0x1 ;  /* 0x0000000100087882 */ /* 0x000fe20000000000 */
[----:B------:R-:W-:Y:S01]  /*05a0*/  UMOV UR6, 0x4 ;  /* 0x0000000400067882 */ /* 0x000fe20000000000 */
[----:B------:R-:W-:Y:S02]  /*05b0*/  ULEA UR4, UR47, UR4, 0x18 ;  /* 0x000000042f047291 */ /* 0x000fe4000f8ec0ff */
[----:B------:R-:W-:-:S04]  /*05c0*/  UIADD3 UR8, UPT, UPT, -UR8, 0x100000, URZ ;  /* 0x0010000008087890 */ /* 0x000fc8000fffe1ff */
[----:B------:R-:W-:Y:S02]  /*05d0*/  USHF.L.U32 UR9, UR8, 0xb, URZ ;  /* 0x0000000b08097899 */ /* 0x000fe400080006ff */
[----:B------:R-:W-:Y:S02]  /*05e0*/  USHF.L.U32 UR8, UR8, 0x1, URZ ;  /* 0x0000000108087899 */ /* 0x000fe400080006ff */
[----:B------:R-:W-:-:S04]  /*05f0*/  UIADD3 UR6, UPT, UPT, -UR6, 0x100000, URZ ;  /* 0x0010000006067890 */ /* 0x000fc8000fffe1ff */
[----:B------:R-:W-:Y:S02]  /*0600*/  USHF.L.U32 UR7, UR6, 0xb, URZ ;  /* 0x0000000b06077899 */ /* 0x000fe400080006ff */
[----:B------:R-:W-:Y:S01]  /*0610*/  USHF.L.U32 UR6, UR6, 0x1, URZ ;  /* 0x0000000106067899 */ /* 0x000fe200080006ff */
[----:B------:R-:W-:Y:S01]  /*0620*/  ELECT P1, URZ, PT ;  /* 0x0000000000ff782f */ /* 0x000fe20003820000 */
[----:B------:R-:W3:Y:S02]  /*0630*/  FENCE.VIEW.ASYNC.S ;  /* 0x00000000000073c6 */ /* 0x000ee40000000000 */
[----:B---3--:R3:W4:Y:S08]  /*0640*/  SYNCS.EXCH.64 URZ, [UR4], UR8 ;  /* 0x0000000804ff75b2 */ /* 0x0087300008000100 */
[----:B------:R3:W1:Y:S01]  /*0650*/  SYNCS.EXCH.64 URZ, [UR4+0x20], UR6 ;  /* 0x0000200604ff75b2 */ /* 0x0006620008000100 */
[----:B------:R3:W1:Y:S01]  /*0660*/  SYNCS.EXCH.64 URZ, [UR4+0x8], UR8 ;  /* 0x0000080804ff75b2 */ /* 0x0006620008000100 */
[----:B------:R3:W1:Y:S01]  /*0670*/  SYNCS.EXCH.64 URZ, [UR4+0x28], UR6 ;  /* 0x0000280604ff75b2 */ /* 0x0006620008000100 */
[----:B------:R3:W1:Y:S01]  /*0680*/  SYNCS.EXCH.64 URZ, [UR4+0x10], UR8 ;  /* 0x0000100804ff75b2 */ /* 0x0006620008000100 */
[----:B------:R3:W1:Y:S01]  /*0690*/  SYNCS.EXCH.64 URZ, [UR4+0x30], UR6 ;  /* 0x0000300604ff75b2 */ /* 0x0006620008000100 */
[----:B------:R3:W1:Y:S01]  /*06a0*/  SYNCS.EXCH.64 URZ, [UR4+0x18], UR8 ;  /* 0x0000180804ff75b2 */ /* 0x0006620008000100 */
[----:B------:R3:W1:Y:S01]  /*06b0*/  SYNCS.EXCH.64 URZ, [UR4+0x38], UR6 ;  /* 0x0000380604ff75b2 */ /* 0x0006620008000100 */
[----:B------:R-:W-:Y:S01]  /*06c0*/  NOP ;  /* 0x0000000000007918 */ /* 0x000fe20000000000 */
.L_x_9:
[----:B------:R-:W2:Y:S01]  /*06d0*/  SHFL.IDX PT, R0, R85, RZ, 0x1f ;  /* 0x00001fff55007589 */ /* 0x000ea200000e0000 */
[----:B------:R-:W-:Y:S01]  /*06e0*/  NOP ;  /* 0x0000000000007918 */ /* 0x000fe20000000000 */
[----:B--2---:R-:W-:-:S13]  /*06f0*/  ISETP.NE.AND P1, PT, R0, 0x1, PT ;  /* 0x000000010000780c */ /* 0x004fda0003f25270 */
[----:B------:R-:W-:Y:S05]  /*0700*/  @P1 BRA `(.L_x_10) ;  /* 0x0000000000541947 */ /* 0x000fea0003800000 */
[----:B---3--:R-:W-:Y:S01]  /*0710*/  UMOV UR4, 0x400 ;  /* 0x0000040000047882 */ /* 0x008fe20000000000 */
        /* <DEDUP_REMOVED lines=10> */
[----:B------:R-:W2:Y:S02]  /*07c0*/  FENCE.VIEW.ASYNC.S ;  /* 0x00000000000073c6 */ /* 0x000ea40000000000 */
[----:B--2---:R2:W3:Y:S08]  /*07d0*/  SYNCS.EXCH.64 URZ, [UR4+0x40], UR8 ;  /* 0x0000400804ff75b2 */ /* 0x0044f00008000100 */
        /* <DEDUP_REMOVED lines=8> */
.L_x_10:
[----:B------:R-:W4:Y:S01]  /*0860*/  SHFL.IDX PT, R0, R85, RZ, 0x1f ;  /* 0x00001fff55007589 */ /* 0x000f2200000e0000 */
[----:B------:R-:W-:Y:S01]  /*0870*/  NOP ;  /* 0x0000000000007918 */ /* 0x000fe20000000000 */
[----:B----4-:R-:W-:-:S13]  /*0880*/  ISETP.NE.AND P1, PT, R0, 0x3, PT ;  /* 0x000000030000780c */ /* 0x010fda0003f25270 */
[----:B------:R-:W-:Y:S05]  /*0890*/  @P1 BRA `(.L_x_11) ;  /* 0x00000000002c1947 */ /* 0x000fea0003800000 */
[----:B--23--:R-:W-:Y:S01]  /*08a0*/  UMOV UR6, 0x400 ;  /* 0x0000040000067882 */ /* 0x00cfe20000000000 */
[----:B------:R-:W-:Y:S01]  /*08b0*/  UMOV UR4, 0x20 ;  /* 0x0000002000047882 */ /* 0x000fe20000000000 */
[----:B------:R-:W-:Y:S02]  /*08c0*/  ULEA UR6, UR47, UR6, 0x18 ;  /* 0x000000062f067291 */ /* 0x000fe4000f8ec0ff */
[----:B------:R-:W-:-:S04]  /*08d0*/  UIADD3 UR4, UPT, UPT, -UR4, 0x100000, URZ ;  /* 0x0010000004047890 */ /* 0x000fc8000fffe1ff */
[----:B------:R-:W-:Y:S02]  /*08e0*/  USHF.L.U32 UR5, UR4, 0xb, URZ ;  /* 0x0000000b04057899 */ /* 0x000fe400080006ff */
[----:B------:R-:W-:Y:S01]  /*08f0*/  USHF.L.U32 UR4, UR4, 0x1, URZ ;  /* 0x0000000104047899 */ /* 0x000fe200080006ff */
[----:B------:R-:W-:Y:S01]  /*0900*/  ELECT P1, URZ, PT ;  /* 0x0000000000ff782f */ /* 0x000fe20003820000 */
[----:B------:R-:W2:Y:S10]  /*0910*/  FENCE.VIEW.ASYNC.S ;  /* 0x00000000000073c6 */ /* 0x000eb40000000000 */
[----:B--2---:R4:W2:Y:S01]  /*0920*/  SYNCS.EXCH.64 URZ, [UR6+0x80], UR4 ;  /* 0x0000800406ff75b2 */ /* 0x0048a20008000100 */
[----:B------:R4:W3:Y:S02]  /*0930*/  SYNCS.EXCH.64 URZ, [UR6+0x88], UR4 ;  /* 0x0000880406ff75b2 */ /* 0x0008e40008000100 */
[----:B----4-:R-:W-:Y:S01]  /*0940*/  NOP ;  /* 0x0000000000007918 */ /* 0x010fe20000000000 */
.L_x_11:
[----:B------:R-:W4:Y:S01]  /*0950*/  SHFL.IDX PT, R0, R85, RZ, 0x1f ;  /* 0x00001fff55007589 */ /* 0x000f2200000e0000 */
[----:B------:R-:W-:Y:S01]  /*0960*/  NOP ;  /* 0x0000000000007918 */ /* 0x000fe20000000000 */
[----:B----4-:R-:W-:-:S13]  /*0970*/  ISETP.NE.AND P1, PT, R0, 0x4, PT ;  /* 0x000000040000780c */ /* 0x010fda0003f25270 */
[----:B------:R-:W-:Y:S05]  /*0980*/  @P1 BRA `(.L_x_12) ;  /* 0x0000000000481947 */ /* 0x000fea0003800000 */
[----:B--23--:R-:W-:Y:S01]  /*0990*/  UMOV UR4, 0x720 ;  /* 0x0000072000047882 */ /* 0x00cfe20000000000 */
[----:B------:R-:W-:Y:S01]  /*09a0*/  UMOV UR6, 0x400 ;  /* 0x0000040000067882 */ /* 0x000fe20000000000 */
[----:B------:R-:W-:Y:S01]  /*09b0*/  USEL UR4, UR4, 0x620, UP4 ;  /* 0x0000062004047887 */ /* 0x000fe2000a000000 */
        /* <DEDUP_REMOVED lines=10> */
[----:B--2---:R4:W2:Y:S08]  /*0a60*/  SYNCS.EXCH.64 URZ, [UR6+0x90], UR8 ;  /* 0x0000900806ff75b2 */ /* 0x0048b00008000100 */
[----:B------:R4:W3:Y:S01]  /*0a70*/  SYNCS.EXCH.64 URZ, [UR6+0xa0], UR4 ;  /* 0x0000a00406ff75b2 */ /* 0x0008e20008000100 */
[----:B------:R4:W1:Y:S01]  /*0a80*/  SYNCS.EXCH.64 URZ, [UR6+0x98], UR8 ;  /* 0x0000980806ff75b2 */ /* 0x0008620008000100 */
[----:B------:R4:W1:Y:S02]  /*0a90*/  SYNCS.EXCH.64 URZ, [UR6+0xa8], UR4 ;  /* 0x0000a80406ff75b2 */ /* 0x0008640008000100 */
[----:B----4-:R-:W-:Y:S01]  /*0aa0*/  NOP ;  /* 0x0000000000007918 */ /* 0x010fe20000000000 */
.L_x_12:
[----:B------:R-:W4:Y:S01]  /*0ab0*/  SHFL.IDX PT, R0, R85, RZ, 0x1f ;  /* 0x00001fff55007589 */ /* 0x000f2200000e0000 */
[----:B------:R-:W-:Y:S01]  /*0ac0*/  NOP ;  /* 0x0000000000007918 */ /* 0x000fe20000000000 */
[----:B----4-:R-:W-:-:S13]  /*0ad0*/  ISETP.NE.AND P1, PT, R0, 0x5, PT ;  /* 0x000000050000780c */ /* 0x010fda0003f25270 */
[----:B------:R-:W-:Y:S05]  /*0ae0*/  @P1 BRA `(.L_x_13) ;  /* 0x0000000000541947 */ /* 0x000fea0003800000 */
[----:B--23--:R-:W-:Y:S01]  /*0af0*/  UMOV UR4, 0x400 ;  /* 0x0000040000047882 */ /* 0x00cfe20000000000 */
        /* <DEDUP_REMOVED lines=14> */
[----:B------:R4:W1:Y:S01]  /*0be0*/  SYNCS.EXCH.64 URZ, [UR4+0xd8], UR8 ;  /* 0x0000d80804ff75b2 */ /* 0x0008620008000100 */
[----:B------:R4:W1:Y:S01]  /*0bf0*/  SYNCS.EXCH.64 URZ, [UR4+0xc0], UR6 ;  /* 0x0000c00604ff75b2 */ /* 0x0008620008000100 */
[----:B------:R4:W1:Y:S01]  /*0c00*/  SYNCS.EXCH.64 URZ, [UR4+0xe0], UR8 ;  /* 0x0000e00804ff75b2 */ /* 0x0008620008000100 */
[----:B------:R4:W1:Y:S01]  /*0c10*/  SYNCS.EXCH.64 URZ, [UR4+0xc8], UR6 ;  /* 0x0000c80604ff75b2 */ /* 0x0008620008000100 */
[----:B------:R4:W1:Y:S02]  /*0c20*/  SYNCS.EXCH.64 URZ, [UR4+0xe8], UR8 ;  /* 0x0000e80804ff75b2 */ /* 0x0008640008000100 */
[----:B----4-:R-:W-:Y:S01]  /*0c30*/  NOP ;  /* 0x0000000000007918 */ /* 0x010fe20000000000 */
.L_x_13:
[----:B------:R-:W4:Y:S01]  /*0c40*/  SHFL.IDX PT, R0, R85, RZ, 0x1f ;  /* 0x00001fff55007589 */ /* 0x000f2200000e0000 */
[----:B------:R-:W-:Y:S01]  /*0c50*/  ISETP.NE.OR P0, PT, RZ, UR22, !P0 ;  /* 0x00000016ff007c0c */ /* 0x000fe2000c705670 */
        /* <DEDUP_REMOVED lines=12> */
[----:B------:R4:W3:Y:S01]  /*0d20*/  SYNCS.EXCH.64 URZ, [UR4+0x100], UR6 ;  /* 0x0001000604ff75b2 */ /* 0x0008e20008000100 */
[----:B------:R4:W1:Y:S01]  /*0d30*/  SYNCS.EXCH.64 URZ, [UR4+0xf8], UR6 ;  /* 0x0000f80604ff75b2 */ /* 0x0008620008000100 */
[----:B------:R4:W1:Y:S02]  /*0d40*/  SYNCS.EXCH.64 URZ, [UR4+0x108], UR6 ;  /* 0x0001080604ff75b2 */ /* 0x0008640008000100 */
[----:B----4-:R-:W-:Y:S01]  /*0d50*/  NOP ;  /* 0x0000000000007918 */ /* 0x010fe20000000000 */
.L_x_14:
[----:B------:R-:W-:Y:S01]  /*0d60*/  VOTEU.ALL UP0, P0 ;  /* 0x0000000000ff7886 */ /* 0x000fe20000000000 */
[----:B--23--:R-:W-:Y:S01]  /*0d70*/  UMOV UR4, 0x20 ;  /* 0x0000002000047882 */ /* 0x00cfe20000000000 */
[----:B------:R-:W2:Y:S01]  /*0d80*/  LDCU UR7, c[0x0][0x36c] ;  /* 0x00006d80ff0777ac */ /* 0x000ea20008000800 */
[----:B------:R-:W-:Y:S01]  /*0d90*/  NOP ;  /* 0x0000000000007918 */ /* 0x000fe20000000000 */
[----:B------:R-:W-:Y:S01]  /*0da0*/  LOP3.LUT R0, R97, 0x1f, RZ, 0xc0, !PT ;  /* 0x0000001f61007812 */ /* 0x000fe200078ec0ff */
[----:B------:R-:W-:Y:S01]  /*0db0*/  @!UP0 UMOV UR6, 0x400 ;  /* 0x0000040000068882 */ /* 0x000fe20000000000 */
[----:B------:R-:W-:-:S04]  /*0dc0*/  @!UP0 UIADD3 UR4, UPT, UPT, -UR4, 0x100000, URZ ;  /* 0x0010000004048890 */ /* 0x000fc8000fffe1ff */
[----:B------:R-:W-:Y:S02]  /*0dd0*/  @!UP0 USHF.L.U32 UR5, UR4, 0xb, URZ ;  /* 0x0000000b04058899 */ /* 0x000fe400080006ff */
[----:B------:R-:W-:Y:S02]  /*0de0*/  @!UP0 USHF.L.U32 UR4, UR4, 0x1, URZ ;  /* 0x0000000104048899 */ /* 0x000fe400080006ff */
[----:B------:R-:W-:Y:S01]  /*0df0*/  @!UP0 ULEA UR6, UR47, UR6, 0x18 ;  /* 0x000000062f068291 */ /* 0x000fe2000f8ec0ff */
[----:B------:R-:W-:Y:S01]  /*0e00*/  VOTEU.ALL UP0, P0 ;  /* 0x0000000000ff7886 */ /* 0x000fe20000000000 */
[----:B------:R-:W-:Y:S02]  /*0e10*/  UISETP.NE.AND UP5, UPT, UR22, URZ, UPT ;  /* 0x000000ff1600728c */ /* 0x000fe4000bfa5270 */
[----:B--2---:R-:W-:Y:S01]  /*0e20*/  UISETP.EQ.U32.AND UP6, UPT, UR7, 0x1, UPT ;  /* 0x000000010700788c */ /* 0x004fe2000bfc2070 */
[----:B------:R-:W2:Y:S07]  /*0e30*/  FENCE.VIEW.ASYNC.S ;  /* 0x00000000000073c6 */ /* 0x000eae0000000000 */
[----:B--2---:R2:W3:Y:S01]  /*0e40*/  @!UP0 SYNCS.EXCH.64 URZ, [UR6+0x110], UR4 ;  /* 0x0001100406ff85b2 */ /* 0x0044e20008000100 */
[----:B------:R-:W-:Y:S05]  /*0e50*/  BRA.U !UP6, `(.L_x_15) ;  /* 0x000000010e087547 */ /* 0x000fea000b800000 */
[----:B-1-3--:R-:W-:Y:S01]  /*0e60*/  UCGABAR_ARV ;  /* 0x00000000000079c7 */ /* 0x00afe20008000000 */
[----:B------:R-:W-:Y:S05]  /*0e70*/  BRA `(.L_x_16) ;  /* 0x0000000000047947 */ /* 0x000fea0003800000 */
.L_x_15:
[----:B-1-3--:R-:W-:Y:S01]  /*0e80*/  NOP ;  /* 0x0000000000007918 */ /* 0x00afe20000000000 */
.L_x_16:
[----:B------:R-:W1:Y:S01]  /*0e90*/  S2UR UR25, SR_CTAID.X ;  /* 0x00000000001979c3 */ /* 0x000e620000002500 */
[----:B------:R-:W-:-:S05]  /*0ea0*/  CS2R.32 R86, SR_CgaSize ;  /* 0x0000000000567805 */ /* 0x000fca0000008a00 */
[----:B------:R-:W-:-:S05]  /*0eb0*/  IMAD R86, R86, -0xa0, RZ ;  /* 0xffffff6056567824 */ /* 0x000fca00078e02ff */
[----:B--2---:R-:W-:-:S14]  /*0ec0*/  R2UR UR5, R86 ;  /* 0x00000000560572ca */ /* 0x004fdc00000e0000 */
[----:B------:R-:W2:Y:S01]  /*0ed0*/  LDCU UR5, c[0x0][UR5+0x2b0] ;  /* 0x00005600050577ac */ /* 0x000ea20008000800 */
[----:B------:R-:W-:-:S05]  /*0ee0*/  CS2R.32 R86, SR_CgaSize ;  /* 0x0000000000567805 */ /* 0x000fca0000008a00 */
[----:B------:R-:W-:-:S05]  /*0ef0*/  IMAD R86, R86, -0xa0, RZ ;  /* 0xffffff6056567824 */ /* 0x000fca00078e02ff */
[----:B------:R-:W-:-:S14]  /*0f00*/  R2UR UR4, R86 ;  /* 0x00000000560472ca */ /* 0x000fdc00000e0000 */
[----:B------:R-:W3:Y:S01]  /*0f10*/  LDCU UR4, c[0x0][UR4+0x2b4] ;  /* 0x00005680040477ac */ /* 0x000ee20008000800 */
[----:B------:R-:W4:Y:S01]  /*0f20*/  S2UR UR24, SR_CTAID.Y ;  /* 0x00000000001879c3 */ /* 0x000f220000002600 */
[----:B------:R-:W-:-:S05]  /*0f30*/  CS2R.32 R86, SR_CgaSize ;  /* 0x0000000000567805 */ /* 0x000fca0000008a00 */
[----:B------:R-:W-:-:S05]  /*0f40*/  IMAD R86, R86, -0xa0, RZ ;  /* 0xffffff6056567824 */ /* 0x000fca00078e02ff */
[----:B------:R-:W-:-:S14]  /*0f50*/  R2UR UR7, R86 ;  /* 0x00000000560772ca */ /* 0x000fdc00000e0000 */
[----:B------:R-:W3:Y:S01]  /*0f60*/  LDCU UR7, c[0x0][UR7+0x2a0] ;  /* 0x00005400070777ac */ /* 0x000ee20008000800 */
[----:B------:R-:W-:Y:S01]  /*0f70*/  UISETP.GT.U32.AND UP0, UPT, UR68, 0xffff, UPT ;  /* 0x0000ffff4400788c */ /* 0x000fe2000bf04070 */
[----:B------:R-:W-:-:S05]  /*0f80*/  CS2R.32 R86, SR_CgaSize ;  /* 0x0000000000567805 */ /* 0x000fca0000008a00 */
[----:B------:R-:W-:-:S05]  /*0f90*/  IMAD R86, R86, -0xa0, RZ ;  /* 0xffffff6056567824 */ /* 0x000fca00078e02ff */
[----:B------:R-:W-:-:S14]  /*0fa0*/  R2UR UR63, R86 ;  /* 0x00000000563f72ca */ /* 0x000fdc00000e0000 */
[----:B------:R-:W3:Y:S01]  /*0fb0*/  LDCU UR63, c[0x0][UR63+0x2a4] ;  /* 0x000054803f3f77ac */ /* 0x000ee20008000800 */
[----:B------:R-:W3:Y:S01]  /*0fc0*/  LDCU UR23, c[0x0][0xb24] ;  /* 0x00016480ff1777ac */ /* 0x000ee20008000800 */
[----:B------:R-:W3:Y:S01]  /*0fd0*/  LDCU UR45, c[0x0][0xb24] ;  /* 0x00016480ff2d77ac */ /* 0x000ee20008000800 */
[----:B-1----:R-:W-:Y:S01]  /*0fe0*/  I2FP.F32.U32 R3, UR25 ;  /* 0x0000001900037c45 */ /* 0x002fe20008201000 */
[----:B------:R-:W1:Y:S04]  /*0ff0*/  LDCU UR27, c[0x0][0xb30] ;  /* 0x00016600ff1b77ac */ /* 0x000e680008000800 */
[----:B--2---:R-:W-:Y:S01]  /*1000*/  FMUL R3, R3, UR5 ;  /* 0x0000000503037c20 */ /* 0x004fe20008400000 */
[----:B------:R-:W-:Y:S01]  /*1010*/  USEL UR5, UR68, 0xffff, !UP0 ;  /* 0x0000ffff44057887 */ /* 0x000fe2000c000000 */
[----:B----4-:R-:W-:Y:S01]  /*1020*/  I2FP.F32.U32 R2, UR24 ;  /* 0x0000001800027c45 */ /* 0x010fe20008201000 */
[----:B------:R-:W-:-:S03]  /*1030*/  USHF.L.U32 UR30, UR47, 0x9, URZ ;  /* 0x000000092f1e7899 */ /* 0x000fc600080006ff */
[----:B------:R-:W2:Y:S01]  /*1040*/  F2I.U32.TRUNC.NTZ R3, R3 ;  /* 0x0000000300037305 */ /* 0x000ea2000020f000 */
[----:B------:R-:W-:Y:S01]  /*1050*/  ULOP3.LUT UR29, UR5, 0xffff, URZ, 0xc0, !UPT ;  /* 0x0000ffff051d7892 */ /* 0x000fe2000f8ec0ff */
[----:B---3--:R-:W-:Y:S01]  /*1060*/  FMUL R2, R2, UR4 ;  /* 0x0000000402027c20 */ /* 0x008fe20008400000 */
[----:B------:R-:W-:-:S05]  /*1070*/  UMOV UR11, 0x55 ;  /* 0x00000055000b7882 */ /* 0x000fca0000000000 */
[----:B------:R-:W3:Y:S01]  /*1080*/  F2I.U32.TRUNC.NTZ R2, R2 ;  /* 0x0000000200027305 */ /* 0x000ee2000020f000 */
[----:B--2---:R-:W-:Y:S02]  /*1090*/  R2UR UR4, R3 ;  /* 0x00000000030472ca */ /* 0x004fe400000e0000 */
[----:B------:R-:W-:Y:S02]  /*10a0*/  PRMT R3, RZ, 0x7610, R3 ;  /* 0x00007610ff037816 */ /* 0x000fe40000000003 */
[----:B---3--:R-:W-:Y:S02]  /*10b0*/  R2UR UR6, R2 ;  /* 0x00000000020672ca */ /* 0x008fe400000e0000 */
[----:B------:R-:W-:-:S07]  /*10c0*/  PRMT R2, RZ, 0x7610, R2 ;  /* 0x00007610ff027816 */ /* 0x000fce0000000002 */
[----:B------:R-:W-:-:S04]  /*10d0*/  UIADD3 UR5, UPT, UPT, -UR4, URZ, URZ ;  /* 0x000000ff04057290 */ /* 0x000fc8000fffe1ff */
[----:B------:R-:W-:Y:S02]  /*10e0*/  UIMAD UR5, UR7, UR5, UR25 ;  /* 0x00000005070572a4 */ /* 0x000fe4000f8e0219 */
[----:B------:R-:W-:-:S04]  /*10f0*/  UIADD3 UR4, UPT, UPT, -UR6, URZ, URZ ;  /* 0x000000ff06047290 */ /* 0x000fc8000fffe1ff */
[----:B------:R-:W-:Y:S01]  /*1100*/  IMAD.U32 R86, RZ, RZ, UR5 ;  /* 0x00000005ff567e24 */ /* 0x000fe2000f8e00ff */
[----:B------:R-:W-:Y:S01]  /*1110*/  UIMAD UR63, UR63, UR4, UR24 ;  /* 0x000000043f3f72a4 */ /* 0x000fe2000f8e0218 */
[----:B-1----:R-:W-:Y:S11]  /*1120*/  BRA.U UP5, `(.L_x_17) ;  /* 0x0000000105607547 */ /* 0x002ff6000b800000 */
[----:B------:R-:W-:-:S13]  /*1130*/  R2UR UR4, R86 ;  /* 0x00000000560472ca */ /* 0x000fda00000e0000 */
[----:B------:R-:W-:Y:S02]  /*1140*/  UISETP.GT.U32.AND UP0, UPT, UR4, 0x1, UPT ;  /* 0x000000010400788c */ /* 0x000fe4000bf04070 */
[----:B------:R-:W-:Y:S02]  /*1150*/  ULOP3.LUT UR10, UR4, 0xfffffffe, URZ, 0xc0, !UPT ;  /* 0xfffffffe040a7892 */ /* 0x000fe4000f8ec0ff */
[----:B------:R-:W-:Y:S02]  /*1160*/  UISETP.NE.AND UP3, UPT, UR63, URZ, UP0 ;  /* 0x000000ff3f00728c */ /* 0x000fe40008765270 */
[----:B------:R-:W-:Y:S02]  /*1170*/  UISETP.NE.AND UP2, UPT, UR63, 0x1, UP0 ;  /* 0x000000013f00788c */ /* 0x000fe40008745270 */
[----:B------:R-:W-:Y:S02]  /*1180*/  UISETP.NE.AND UP1, UPT, UR63, 0x2, UP0 ;  /* 0x000000023f00788c */ /* 0x000fe40008725270 */
[----:B------:R-:W-:-:S02]  /*1190*/  UISETP.NE.AND UP0, UPT, UR63, 0x3, UP0 ;  /* 0x000000033f00788c */ /* 0x000fc40008705270 */
[----:B------:R-:W-:Y:S02]  /*11a0*/  USEL UR6, URZ, 0x1, UP3 ;  /* 0x00000001ff067887 */ /* 0x000fe40009800000 */
[----:B------:R-:W-:Y:S02]  /*11b0*/  USEL UR5, URZ, 0x4, UP2 ;  /* 0x00000004ff057887 */ /* 0x000fe40009000000 */
[----:B------:R-:W-:Y:S02]  /*11c0*/  USEL UR4, URZ, 0x10, UP1 ;  /* 0x00000010ff047887 */ /* 0x000fe40008800000 */
[----:B------:R-:W-:Y:S02]  /*11d0*/  USEL UR9, URZ, 0x40, UP0 ;  /* 0x00000040ff097887 */ /* 0x000fe40008000000 */
[----:B------:R-:W-:Y:S02]  /*11e0*/  USEL UR8, URZ, 0x2, UP3 ;  /* 0x00000002ff087887 */ /* 0x000fe40009800000 */
[----:B------:R-:W-:-:S02]  /*11f0*/  UIADD3 UR4, UPT, UPT, UR4, UR5, UR6 ;  /* 0x0000000504047290 */ /* 0x000fc4000fffe006 */
[----:B------:R-:W-:Y:S02]  /*1200*/  USEL UR6, URZ, 0x20, UP1 ;  /* 0x00000020ff067887 */ /* 0x000fe40008800000 */
[----:B------:R-:W-:Y:S02]  /*1210*/  USEL UR7, URZ, 0x8, UP2 ;  /* 0x00000008ff077887 */ /* 0x000fe40009000000 */
[----:B------:R-:W-:Y:S02]  /*1220*/  UIADD3 UR5, UPT, UPT, UR8, UR9, UR4 ;  /* 0x0000000908057290 */ /* 0x000fe4000fffe004 */
[----:B------:R-:W-:Y:S02]  /*1230*/  ULEA UR4, UR63, UR10, 0x1 ;  /* 0x0000000a3f047291 */ /* 0x000fe4000f8e08ff */
[----:B------:R-:W-:Y:S02]  /*1240*/  USEL UR8, URZ, 0x80, UP0 ;  /* 0x00000080ff087887 */ /* 0x000fe40008000000 */
[----:B------:R-:W-:-:S03]  /*1250*/  UIADD3 UR5, UPT, UPT, UR6, UR7, UR5 ;  /* 0x0000000706057290 */ /* 0x000fc6000fffe005 */
[----:B------:R-:W-:Y:S01]  /*1260*/  UMOV UR6, 0x3 ;  /* 0x0000000300067882 */ /* 0x000fe20000000000 */
[----:B------:R-:W-:Y:S02]  /*1270*/  UIADD3 UR5, UPT, UPT, UR5, UR8, URZ ;  /* 0x0000000805057290 */ /* 0x000fe4000fffe0ff */
[----:B------:R-:W-:-:S04]  /*1280*/  USHF.L.U32 UR4, UR6, UR4, URZ ;  /* 0x0000000406047299 */ /* 0x000fc800080006ff */
[----:B------:R-:W-:Y:S02]  /*1290*/  MOV R3, UR5 ;  /* 0x0000000500037c02 */ /* 0x000fe40008000f00 */
[----:B------:R-:W-:-:S07]  /*12a0*/  IMAD.U32 R2, RZ, RZ, UR4 ;  /* 0x00000004ff027e24 */ /* 0x000fce000f8e00ff */
.L_x_17:
[----:B------:R-:W1:Y:S01]  /*12b0*/  S2UR UR36, SR_CTAID.Z ;  /* 0x00000000002479c3 */ /* 0x000e620000002700 */
[----:B------:R-:W-:Y:S02]  /*12c0*/  UISETP.GE.AND UP0, UPT, UR23, 0x1, UPT ;  /* 0x000000011700788c */ /* 0x000fe4000bf06270 */
[----:B------:R-:W-:Y:S02]  /*12d0*/  UISETP.NE.AND UP3, UPT, UR22, 0x2, UPT ;  /* 0x000000021600788c */ /* 0x000fe4000bf65270 */
[----:B------:R-:W-:Y:S02]  /*12e0*/  ULOP3.LUT UR30, UR30, 0xc00, URZ, 0xc0, !UPT ;  /* 0x00000c001e1e7892 */ /* 0x000fe4000f8ec0ff */
[----:B------:R-:W-:Y:S01]  /*12f0*/  USHF.L.U32 UR29, UR11, UR29, URZ ;  /* 0x0000001d0b1d7299 */ /* 0x000fe200080006ff */
[----:B------:R-:W-:Y:S02]  /*1300*/  UMOV UR20, UR25 ;  /* 0x0000001900147c82 */ /* 0x000fe40008000000 */
[----:B------:R-:W-:Y:S09]  /*1310*/  BRA.U !UP0, `(.L_x_18) ;  /* 0x0000000108d47547 */ /* 0x000ff2000b800000 */
[----:B------:R-:W2:Y:S01]  /*1320*/  LDCU.128 UR12, c[0x0][0xb10] ;  /* 0x00016200ff0c77ac */ /* 0x000ea20008000c00 */
[----:B------:R-:W3:Y:S01]  /*1330*/  LDCU UR6, c[0x0][0x370] ;  /* 0x00006e00ff0677ac */ /* 0x000ee20008000800 */
[----:B------:R-:W4:Y:S01]  /*1340*/  LDCU UR5, c[0x0][0x374] ;  /* 0x00006e80ff0577ac */ /* 0x000f220008000800 */
[----:B------:R-:W1:Y:S01]  /*1350*/  LDCU UR26, c[0x0][0xb0c] ;  /* 0x00016180ff1a77ac */ /* 0x000e620008000800 */
[----:B------:R-:W1:Y:S01]  /*1360*/  LDCU UR4, c[0x0][0xb20] ;  /* 0x00016400ff0477ac */ /* 0x000e620008000800 */
[----:B------:R-:W1:Y:S01]  /*1370*/  LDCU.64 UR8, c[0x0][0xb28] ;  /* 0x00016500ff0877ac */ /* 0x000e620008000a00 */
[----:B--2---:R-:W-:Y:S02]  /*1380*/  UISETP.NE.AND UP0, UPT, UR14, 0x1, UPT ;  /* 0x000000010e00788c */ /* 0x004fe4000bf05270 */
[----:B----4-:R-:W-:Y:S02]  /*1390*/  UIMAD.WIDE.U32 UR10, UR5, UR15, URZ ;  /* 0x0000000f050a72a5 */ /* 0x010fe4000f8e00ff */
[----:B---3--:R-:W-:-:S02]  /*13a0*/  UIMAD.WIDE.U32 UR18, UR6, UR12, URZ ;  /* 0x0000000c061272a5 */ /* 0x008fc4000f8e00ff */
[----:B-1----:R-:W-:Y:S02]  /*13b0*/  UISETP.NE.AND UP1, UPT, UR26, 0x1, UPT ;  /* 0x000000011a00788c */ /* 0x002fe4000bf25270 */
[----:B------:R-:W-:Y:S01]  /*13c0*/  UISETP.NE.AND UP2, UPT, UR23, 0x1, UPT ;  /* 0x000000011700788c */ /* 0x000fe2000bf45270 */
[----:B------:R-:W-:Y:S02]  /*13d0*/  UMOV UR10, UR11 ;  /* 0x0000000b000a7c82 */ /* 0x000fe40008000000 */
[----:B------:R-:W-:Y:S01]  /*13e0*/  UMOV UR18, UR19 ;  /* 0x0000001300127c82 */ /* 0x000fe20008000000 */
[----:B------:R-:W-:Y:S02]  /*13f0*/  @UP0 USHF.R.U32.HI UR5, URZ, UR4, UR10 ;  /* 0x00000004ff050299 */ /* 0x000fe4000801160a */
[----:B------:R-:W-:Y:S02]  /*1400*/  UIMAD.WIDE.U32 UR20, UR24, UR15, URZ ;  /* 0x0000000f181472a5 */ /* 0x000fe4000f8e00ff */
[----:B------:R-:W-:-:S02]  /*1410*/  UIMAD.WIDE.U32 UR10, UR5, UR8, URZ ;  /* 0x00000008050a72a5 */ /* 0x000fc4000f8e00ff */
[----:B------:R-:W-:Y:S02]  /*1420*/  @UP1 USHF.R.U32.HI UR6, URZ, UR13, UR18 ;  /* 0x0000000dff061299 */ /* 0x000fe40008011612 */
[----:B------:R-:W-:Y:S02]  /*1430*/  UIMAD.WIDE.U32 UR16, UR25, UR12, URZ ;  /* 0x0000000c191072a5 */ /* 0x000fe4000f8e00ff */
[----:B------:R-:W-:Y:S01]  /*1440*/  UIMAD.WIDE.U32 UR18, UR6, UR8, URZ ;  /* 0x00000008061272a5 */ /* 0x000fe2000f8e00ff */
[----:B------:R-:W-:Y:S01]  /*1450*/  UMOV UR20, UR21 ;  /* 0x0000001500147c82 */ /* 0x000fe20008000000 */
[----:B------:R-:W-:Y:S01]  /*1460*/  UMOV UR10, UR11 ;  /* 0x0000000b000a7c82 */ /* 0x000fe20008000000 */
[----:B------:R-:W-:Y:S02]  /*1470*/  USHF.R.U32.HI UR20, URZ, UR4, UR20 ;  /* 0x00000004ff147299 */ /* 0x000fe40008011614 */
[----:B------:R-:W-:Y:S02]  /*1480*/  @UP2 USHF.R.U32.HI UR5, URZ, UR9, UR10 ;  /* 0x00000009ff052299 */ /* 0x000fe4000801160a */
[----:B------:R-:W-:Y:S01]  /*1490*/  UMOV UR7, UR19 ;  /* 0x0000001300077c82 */ /* 0x000fe20008000000 */
[----:B------:R-:W-:Y:S01]  /*14a0*/  UMOV UR16, UR17 ;  /* 0x0000001100107c82 */ /* 0x000fe20008000000 */
[----:B------:R-:W-:-:S02]  /*14b0*/  @UP2 USHF.R.U32.HI UR6, URZ, UR9, UR7 ;  /* 0x00000009ff062299 */ /* 0x000fc40008011607 */
[----:B------:R-:W-:Y:S02]  /*14c0*/  USHF.R.U32.HI UR16, URZ, UR13, UR16 ;  /* 0x0000000dff107299 */ /* 0x000fe40008011610 */
[----:B------:R-:W-:Y:S02]  /*14d0*/  USEL UR4, UR24, UR20, !UP0 ;  /* 0x0000001418047287 */ /* 0x000fe4000c000000 */
[----:B------:R-:W-:Y:S02]  /*14e0*/  UIMAD UR7, UR5, UR23, URZ ;  /* 0x00000017050772a4 */ /* 0x000fe4000f8e02ff */
[----:B------:R-:W-:Y:S02]  /*14f0*/  USEL UR5, UR25, UR16, !UP1 ;  /* 0x0000001019057287 */ /* 0x000fe4000c800000 */
[----:B------:R-:W-:Y:S02]  /*1500*/  UIMAD UR12, UR6, UR23, URZ ;  /* 0x00000017060c72a4 */ /* 0x000fe4000f8e02ff */
[----:B------:R-:W-:-:S02]  /*1510*/  UISETP.GE.AND UP0, UPT, UR4, UR7, UPT ;  /* 0x000000070400728c */ /* 0x000fc4000bf06270 */
[----:B------:R-:W-:Y:S02]  /*1520*/  UIMAD.WIDE.U32 UR10, UR4, UR8, URZ ;  /* 0x00000008040a72a5 */ /* 0x000fe4000f8e00ff */
[----:B------:R-:W-:Y:S02]  /*1530*/  UISETP.GE.OR UP0, UPT, UR5, UR12, UP0 ;  /* 0x0000000c0500728c */ /* 0x000fe40008706670 */
[----:B------:R-:W-:Y:S02]  /*1540*/  UIMAD.WIDE.U32 UR12, UR5, UR8, URZ ;  /* 0x00000008050c72a5 */ /* 0x000fe4000f8e00ff */
[----:B------:R-:W-:Y:S01]  /*1550*/  UIADD3 UR10, UPT, UPT, -UR4, URZ, URZ ;  /* 0x000000ff040a7290 */ /* 0x000fe2000fffe1ff */
[----:B------:R-:W-:Y:S01]  /*1560*/  UMOV UR8, UR11 ;  /* 0x0000000b00087c82 */ /* 0x000fe20008000000 */
[----:B------:R-:W-:Y:S02]  /*1570*/  UIADD3 UR20, UPT, UPT, -UR5, URZ, URZ ;  /* 0x000000ff05147290 */ /* 0x000fe4000fffe1ff */
[----:B------:R-:W-:-:S03]  /*1580*/  USHF.R.U32.HI UR8, URZ, UR9, UR8 ;  /* 0x00000009ff087299 */ /* 0x000fc60008011608 */
[----:B------:R-:W-:Y:S01]  /*1590*/  @!UP0 UMOV UR7, UR13 ;  /* 0x0000000d00078c82 */ /* 0x000fe20008000000 */
[----:B------:R-:W-:Y:S02]  /*15a0*/  UIMAD UR24, UR14, UR10, UR24 ;  /* 0x0000000a0e1872a4 */ /* 0x000fe4000f8e0218 */
[----:B------:R-:W-:Y:S02]  /*15b0*/  USEL UR8, UR4, UR8, !UP2 ;  /* 0x0000000804087287 */ /* 0x000fe4000d000000 */
[----:B------:R-:W-:Y:S02]  /*15c0*/  @!UP0 USHF.R.U32.HI UR7, URZ, UR9, UR7 ;  /* 0x00000009ff078299 */ /* 0x000fe40008011607 */
[----:B------:R-:W-:Y:S02]  /*15d0*/  UIADD3 UR9, UPT, UPT, -UR8, URZ, URZ ;  /* 0x000000ff08097290 */ /* 0x000fe4000fffe1ff */
[----:B------:R-:W-:Y:S02]  /*15e0*/  @!UP0 USEL UR7, UR5, UR7, !UP2 ;  /* 0x0000000705078287 */ /* 0x000fe4000d000000 */
[----:B------:R-:W-:-:S02]  /*15f0*/  UIMAD UR9, UR23, UR9, UR4 ;  /* 0x00000009170972a4 */ /* 0x000fc4000f8e0204 */
[----:B------:R-:W-:Y:S02]  /*1600*/  @!UP0 UIADD3 UR8, UPT, UPT, UR8, -UR7, URZ ;  /* 0x8000000708088290 */ /* 0x000fe4000fffe0ff */
[----:B------:R-:W-:Y:S02]  /*1610*/  @!UP0 UIMAD UR6, UR9, UR6, UR7 ;  /* 0x00000006090682a4 */ /* 0x000fe4000f8e0207 */
[----:B------:R-:W-:Y:S02]  /*1620*/  @!UP0 UIMAD UR4, UR8, UR23, UR5 ;  /* 0x00000017080482a4 */ /* 0x000fe4000f8e0205 */
[----:B------:R-:W-:Y:S02]  /*1630*/  UIMAD UR20, UR26, UR20, UR25 ;  /* 0x000000141a1472a4 */ /* 0x000fe4000f8e0219 */
[----:B------:R-:W-:Y:S01]  /*1640*/  UIMAD UR24, UR4, UR14, UR24 ;  /* 0x0000000e041872a4 */ /* 0x000fe2000f8e0218 */
[----:B------:R-:W-:Y:S02]  /*1650*/  @!UP0 UMOV UR5, UR6 ;  /* 0x0000000600058c82 */ /* 0x000fe40008000000 */
[----:B------:R-:W-:-:S12]  /*1660*/  UIMAD UR20, UR5, UR26, UR20 ;  /* 0x0000001a051472a4 */ /* 0x000fd8000f8e0214 */
.L_x_18:
[----:B------:R-:W-:-:S09]  /*1670*/  UISETP.NE.AND UP0, UPT, UR27, 0x1, UPT ;  /* 0x000000011b00788c */ /* 0x000fd2000bf05270 */
[----:B------:R-:W-:Y:S05]  /*1680*/  BRA.U UP0, `(.L_x_19) ;  /* 0x0000000100447547 */ /* 0x000fea000b800000 */
[----:B------:R-:W2:Y:S01]  /*1690*/  LDCU.128 UR8, c[0x0][0xb10] ;  /* 0x00016200ff0877ac */ /* 0x000ea20008000c00 */
[----:B------:R-:W3:Y:S01]  /*16a0*/  LDCU UR12, c[0x0][0xb0c] ;  /* 0x00016180ff0c77ac */ /* 0x000ee20008000800 */
[----:B------:R-:W4:Y:S01]  /*16b0*/  LDCU UR13, c[0x0][0xb20] ;  /* 0x00016400ff0d77ac */ /* 0x000f220008000800 */
[----:B--2---:R-:W-:Y:S02]  /*16c0*/  UIMAD.WIDE.U32 UR6, UR20, UR8, URZ ;  /* 0x00000008140672a5 */ /* 0x004fe4000f8e00ff */
[----:B------:R-:W-:Y:S02]  /*16d0*/  UIMAD.WIDE.U32 UR4, UR24, UR11, URZ ;  /* 0x0000000b180472a5 */ /* 0x000fe4000f8e00ff */
[----:B---3--:R-:W-:Y:S02]  /*16e0*/  UISETP.NE.AND UP1, UPT, UR12, 0x1, UPT ;  /* 0x000000010c00788c */ /* 0x008fe4000bf25270 */
[----:B------:R-:W-:Y:S01]  /*16f0*/  UISETP.NE.AND UP0, UPT, UR10, 0x1, UPT ;  /* 0x000000010a00788c */ /* 0x000fe2000bf05270 */
[----:B------:R-:W-:-:S02]  /*1700*/  UMOV UR6, UR7 ;  /* 0x0000000700067c82 */ /* 0x000fc40008000000 */
[----:B------:R-:W-:Y:S01]  /*1710*/  UMOV UR4, UR5 ;  /* 0x0000000500047c82 */ /* 0x000fe20008000000 */
[----:B------:R-:W-:Y:S02]  /*1720*/  USHF.R.U32.HI UR6, URZ, UR9, UR6 ;  /* 0x00000009ff067299 */ /* 0x000fe40008011606 */
[----:B----4-:R-:W-:Y:S02]  /*1730*/  USHF.R.U32.HI UR4, URZ, UR13, UR4 ;  /* 0x0000000dff047299 */ /* 0x010fe40008011604 */
[----:B------:R-:W-:Y:S02]  /*1740*/  USEL UR5, UR20, UR6, !UP1 ;  /* 0x0000000614057287 */ /* 0x000fe4000c800000 */
[----:B------:R-:W-:-:S04]  /*1750*/  USEL UR4, UR24, UR4, !UP0 ;  /* 0x0000000418047287 */ /* 0x000fc8000c000000 */
[----:B------:R-:W-:Y:S02]  /*1760*/  UIADD3 UR6, UPT, UPT, -UR4, UR5, URZ ;  /* 0x0000000504067290 */ /* 0x000fe4000fffe1ff */
[----:B------:R-:W-:Y:S02]  /*1770*/  UIADD3 UR4, UPT, UPT, UR4, -UR5, URZ ;  /* 0x8000000504047290 */ /* 0x000fe4000fffe0ff */
[----:B------:R-:W-:Y:S02]  /*1780*/  UIMAD UR24, UR6, UR10, UR24 ;  /* 0x0000000a061872a4 */ /* 0x000fe4000f8e0218 */
[----:B------:R-:W-:-:S12]  /*1790*/  UIMAD UR20, UR4, UR12, UR20 ;  /* 0x0000000c041472a4 */ /* 0x000fd8000f8e0214 */
.L_x_19:
[----:B------:R-:W-:Y:S05]  /*17a0*/  BRA.U !UP6, `(.L_x_20) ;  /* 0x000000010e0c7547 */ /* 0x000fea000b800000 */
[----:B------:R-:W-:Y:S01]  /*17b0*/  UCGABAR_WAIT ;  /* 0x0000000000007dc7 */ /* 0x000fe20008000000 */
[----:B------:R-:W-:Y:S01]  /*17c0*/  CCTL.IVALL ;  /* 0x00000000ff00798f */ /* 0x000fe20002000000 */
[----:B------:R-:W-:Y:S05]  /*17d0*/  BRA `(.L_x_21) ;  /* 0x0000000000047947 */ /* 0x000fea0003800000 */
.L_x_20:
[----:B------:R-:W-:Y:S06]  /*17e0*/  BAR.SYNC.DEFER_BLOCKING 0x0 ;  /* 0x0000000000007b1d */ /* 0x000fec0000010000 */
.L_x_21:
[----:B------:R-:W-:Y:S05]  /*17f0*/  BRA.U UP3, `(.L_x_22) ;  /* 0x0000001503607547 */ /* 0x000fea000b800000 */
[----:B------:R-:W2:Y:S01]  /*1800*/  LDCU UR6, c[0x0][0x38c] ;  /* 0x00007180ff0677ac */ /* 0x000ea20008000800 */
[----:B------:R-:W-:Y:S01]  /*1810*/  PLOP3.LUT P1, PT, PT, PT, UP4, 0x80, 0x8 ;  /* 0x000000000008781c */ /* 0x000fe20003f2f048 */
[----:B------:R-:W-:Y:S01]  /*1820*/  IMAD.MOV.U32 R12, RZ, RZ, 0x1 ;  /* 0x00000001ff0c7424 */ /* 0x000fe200078e00ff */
[----:B------:R-:W-:Y:S01]  /*1830*/  ISETP.NE.AND P2, PT, R0, RZ, P3 ;  /* 0x000000ff0000720c */ /* 0x000fe20001f45270 */
[----:B------:R-:W-:Y:S01]  /*1840*/  USHF.L.U32 UR7, UR25, 0x6, URZ ;  /* 0x0000000619077899 */ /* 0x000fe200080006ff */
[----:B------:R-:W-:Y:S01]  /*1850*/  PLOP3.LUT P1, PT, P1, PT, PT, 0x8, 0x80 ;  /* 0x000000000080781c */ /* 0x000fe20000f2e170 */
[----:B------:R-:W-:Y:S01]  /*1860*/  UISETP.NE.AND UP1, UPT, UR22, URZ, UPT ;  /* 0x000000ff1600728c */ /* 0x000fe2000bf25270 */
[----:B------:R-:W-:Y:S01]  /*1870*/  CS2R R10, SRZ ;  /* 0x00000000000a7805 */ /* 0x000fe2000001ff00 */
[----:B------:R-:W-:Y:S01]  /*1880*/  USHF.L.U32 UR53, UR25, 0x7, URZ ;  /* 0x0000000719357899 */ /* 0x000fe200080006ff */
[----:B------:R-:W-:Y:S01]  /*1890*/  IMAD.MOV.U32 R9, RZ, RZ, RZ ;  /* 0x000000ffff097224 */ /* 0x000fe200078e00ff */
[----:B------:R-:W3:Y:S01]  /*18a0*/  LDCU UR46, c[0x0][0x370] ;  /* 0x00006e00ff2e77ac */ /* 0x000ee20008000800 */
[----:B------:R-:W-:Y:S01]  /*18b0*/  IMAD.MOV.U32 R8, RZ, RZ, 0x1 ;  /* 0x00000001ff087424 */ /* 0x000fe200078e00ff */
[----:B------:R-:W-:Y:S01]  /*18c0*/  USEL UR31, UR52, 0x2, UP1 ;  /* 0x00000002341f7887 */ /* 0x000fe20008800000 */
[----:B------:R-:W4:Y:S01]  /*18d0*/  LDCU.64 UR40, c[0x0][0x348] ;  /* 0x00006900ff2877ac */ /* 0x000f220008000a00 */
[----:B--2---:R-:W-:-:S02]  /*18e0*/  UIADD3 UR5, UPT, UPT, UR6, 0x7f, URZ ;  /* 0x0000007f06057890 */ /* 0x004fc4000fffe0ff */
[----:B------:R-:W-:Y:S02]  /*18f0*/  UIADD3 UR54, UPT, UPT, UR6, 0xfe, URZ ;  /* 0x000000fe06367890 */ /* 0x000fe4000fffe0ff */
[----:B------:R-:W-:Y:S01]  /*1900*/  USHF.R.S32.HI UR4, URZ, 0x1f, UR5 ;  /* 0x0000001fff047899 */ /* 0x000fe20008011405 */
[----:B------:R-:W2:Y:S03]  /*1910*/  LDCU UR44, c[0x0][0x374] ;  /* 0x00006e80ff2c77ac */ /* 0x000ea60008000800 */
[----:B------:R-:W-:Y:S02]  /*1920*/  ULEA.HI UR4, UR4, UR5, URZ, 0x7 ;  /* 0x0000000504047291 */ /* 0x000fe4000f8f38ff */
[----:B------:R-:W-:Y:S02]  /*1930*/  UIADD3 UR5, UPT, UPT, UR6, -0x1, URZ ;  /* 0xffffffff06057890 */ /* 0x000fe4000fffe0ff */
[----:B------:R-:W-:-:S02]  /*1940*/  USHF.R.S32.HI UR49, URZ, 0x7, UR4 ;  /* 0x00000007ff317899 */ /* 0x000fc40008011404 */
[----:B------:R-:W-:Y:S02]  /*1950*/  UISETP.GE.U32.AND UP2, UPT, UR5, -0xff, UPT ;  /* 0xffffff010500788c */ /* 0x000fe4000bf46070 */
[----:B------:R-:W-:Y:S02]  /*1960*/  UISETP.LT.U32.AND UP0, UPT, UR49, 0x4, UPT ;  /* 0x000000043100788c */ /* 0x000fe4000bf01070 */
[----:B------:R-:W-:Y:S02]  /*1970*/  ULOP3.LUT UR5, UR7, 0x40, URZ, 0xc0, !UPT ;  /* 0x0000004007057892 */ /* 0x000fe4000f8ec0ff */
[----:B------:R-:W-:Y:S02]  /*1980*/  USEL UR48, UR49, 0x4, UP0 ;  /* 0x0000000431307887 */ /* 0x000fe40008000000 */
[----:B------:R-:W-:Y:S02]  /*1990*/  ULOP3.LUT UR53, UR53, 0x80, URZ, 0xc0, !UPT ;  /* 0x0000008035357892 */ /* 0x000fe4000f8ec0ff */
[----:B------:R-:W-:-:S02]  /*19a0*/  UIADD3 UR4, UPT, UPT, UR48, -0x1, URZ ;  /* 0xffffffff30047890 */ /* 0x000fc4000fffe0ff */
[----:B------:R-:W-:Y:S02]  /*19b0*/  @UP2 UIADD3 UR4, UPT, UPT, UR48, URZ, URZ ;  /* 0x000000ff30042290 */ /* 0x000fe4000fffe0ff */
[----:B------:R-:W-:Y:S02]  /*19c0*/  ULEA.HI UR51, UR30, UR5, URZ, 0x1a ;  /* 0x000000051e337291 */ /* 0x000fe4000f8fd0ff */
[----:B------:R-:W-:Y:S02]  /*19d0*/  UIADD3 UR52, UPT, UPT, UR49, -UR48, URZ ;  /* 0x8000003031347290 */ /* 0x000fe4000fffe0ff */
[----:B------:R-:W-:Y:S02]  /*19e0*/  UIADD3 UR37, UPT, UPT, UR4, 0x1, URZ ;  /* 0x0000000104257890 */ /* 0x000fe4000fffe0ff */
[----:B------:R-:W-:Y:S01]  /*19f0*/  UIADD3 UR50, UPT, UPT, -UR4, URZ, URZ ;  /* 0x000000ff04327290 */ /* 0x000fe2000fffe1ff */
[----:B--234-:R-:W-:-:S11]  /*1a00*/  UMOV UR15, URZ ;  /* 0x000000ff000f7c82 */ /* 0x01cfd60008000000 */
.L_x_44:
[----:B------:R-:W-:Y:S01]  /*1a10*/  UISETP.NE.AND UP0, UPT, UR47, URZ, UPT ;  /* 0x000000ff2f00728c */ /* 0x000fe2000bf05270 */
[----:B------:R-:W2:Y:S08]  /*1a20*/  S2UR UR47, SR_CgaCtaId ;  /* 0x00000000002f79c3 */ /* 0x000eb00000008800 */
[----:B-1----:R-:W-:Y:S05]  /*1a30*/  BRA.U UP0, `(.L_x_23) ;  /* 0x0000000100347547 */ /* 0x002fea000b800000 */
[----:B------:R-:W3:Y:S01]  /*1a40*/  S2R R0, SR_CgaCtaId ;  /* 0x0000000000007919 */ /* 0x000ee20000008800 */
[----:B------:R-:W-:Y:S02]  /*1a50*/  MOV R3, 0x400 ;  /* 0x0000040000037802 */ /* 0x000fe40000000f00 */
[----:B------:R-:W-:Y:S02]  /*1a60*/  SHF.L.U32 R2, R8, 0x1f, RZ ;  /* 0x0000001f08027819 */ /* 0x000fe400000006ff */
[----:B---3--:R-:W-:-:S05]  /*1a70*/  LEA R0, R0, R3, 0x18 ;  /* 0x0000000300007211 */ /* 0x008fca00078ec0ff */
[----:B------:R-:W-:-:S04]  /*1a80*/  IMAD R3, R9, 0x8, R0 ;  /* 0x0000000809037824 */ /* 0x000fc800078e0200 */
[----:B------:R-:W3:Y:S02]  /*1a90*/  SYNCS.PHASECHK.TRANS64.TRYWAIT P0, [R3+URZ+0x100], R2 ;  /* 0x00010002030075a7 */ /* 0x000ee400080011ff */
[----:B---3--:R-:W-:Y:S05]  /*1aa0*/  @!P0 BRA `(.L_x_24) ;  /* 0x0000008400908947 */ /* 0x008fea0003800000 */
.L_x_151:
[----:B------:R-:W-:Y:S01]  /*1ab0*/  VIADD R9, R9, 0x1 ;  /* 0x0000000109097836 */ /* 0x000fe20000000000 */
[----:B------:R3:W-:Y:S04]  /*1ac0*/  SYNCS.ARRIVE.TRANS64.A1T0 RZ, [R3+URZ+0xf0], RZ ;  /* 0x0000f0ff03ff79a7 */ /* 0x0007e800081000ff */
[----:B------:R-:W-:-:S04]  /*1ad0*/  ISETP.NE.AND P0, PT, R9, 0x2, PT ;  /* 0x000000020900780c */ /* 0x000fc80003f05270 */
[----:B------:R-:W-:Y:S02]  /*1ae0*/  SEL R9, R9, RZ, P0 ;  /* 0x000000ff09097207 */ /* 0x000fe40000000000 */
[----:B---3--:R-:W-:-:S04]  /*1af0*/  SEL R3, RZ, 0x1, P0 ;  /* 0x00000001ff037807 */ /* 0x008fc80000000000 */
[----:B------:R-:W-:-:S07]  /*1b00*/  LOP3.LUT R8, R8, R3, RZ, 0x3c, !PT ;  /* 0x0000000308087212 */ /* 0x000fce00078e3cff */
.L_x_23:
[----:B------:R-:W-:Y:S01]  /*1b10*/  UMOV UR14, 0x400 ;  /* 0x00000400000e7882 */ /* 0x000fe20000000000 */
[----:B------:R-:W-:Y:S01]  /*1b20*/  SHF.L.U32 R0, R12, 0x1f, RZ ;  /* 0x0000001f0c007819 */ /* 0x000fe200000006ff */
[----:B--2---:R-:W-:Y:S02]  /*1b30*/  ULEA UR14, UR47, UR14, 0x18 ;  /* 0x0000000e2f0e7291 */ /* 0x004fe4000f8ec0ff */
[----:B------:R-:W-:Y:S02]  /*1b40*/  UISETP.GE.U32.AND UP0, UPT, UR54, 0xff, UPT ;  /* 0x000000ff3600788c */ /* 0x000fe4000bf06070 */
[----:B------:R-:W-:Y:S02]  /*1b50*/  ULEA UR4, UR15, UR14, 0x3 ;  /* 0x0000000e0f047291 */ /* 0x000fe4000f8e18ff */
[----:B------:R-:W-:Y:S01]  /*1b60*/  ULEA UR19, UR24, UR53, 0x8 ;  /* 0x0000003518137291 */ /* 0x000fe2000f8e40ff */
[----:B------:R-:W-:-:S06]  /*1b70*/  UMOV UR13, URZ ;  /* 0x000000ff000d7c82 */ /* 0x000fcc0008000000 */
[----:B------:R2:W3:Y:S01]  /*1b80*/  SYNCS.PHASECHK.TRANS64.TRYWAIT P0, [UR4+0x20], R0 ;  /* 0x00002000ff0075a7 */ /* 0x0004e20008001104 */
[----:B------:R-:W-:-:S04]  /*1b90*/  ULEA.HI UR4, UR20, UR20, URZ, 0x1 ;  /* 0x0000001414047291 */ /* 0x000fc8000f8f08ff */
[----:B------:R-:W-:-:S04]  /*1ba0*/  USHF.L.U32 UR4, UR4, 0x6, URZ ;  /* 0x0000000604047899 */ /* 0x000fc800080006ff */
[----:B------:R-:W-:-:S04]  /*1bb0*/  ULOP3.LUT UR35, UR4, 0xffffff80, URZ, 0xc0, !UPT ;  /* 0xffffff8004237892 */ /* 0x000fc8000f8ec0ff */
[----:B------:R-:W-:Y:S01]  /*1bc0*/  UIADD3 UR35, UPT, UPT, UR51, UR35, URZ ;  /* 0x0000002333237290 */ /* 0x000fe2000fffe0ff */
[----:B------:R-:W-:Y:S11]  /*1bd0*/  BRA.U !UP0, `(.L_x_25) ;  /* 0x0000000108f87547 */ /* 0x000ff6000b800000 */
[----:B------:R-:W-:Y:S01]  /*1be0*/  UMOV UR21, UR50 ;  /* 0x0000003200157c82 */ /* 0x000fe20008000000 */
[----:B------:R-:W-:Y:S01]  /*1bf0*/  UMOV UR4, UR15 ;  /* 0x0000000f00047c82 */ /* 0x000fe20008000000 */
[----:B------:R-:W-:-:S05]  /*1c00*/  UMOV UR26, 0x40 ;  /* 0x00000040001a7882 */ /* 0x000fca0000000000 */
.L_x_31:
[----:B------:R-:W-:Y:S01]  /*1c10*/  ULEA UR33, UR4, UR14, 0x3 ;  /* 0x0000000e04217291 */ /* 0x000fe2000f8e18ff */
[----:B------:R-:W-:Y:S01]  /*1c20*/  @P3 MOV R2, 0x18000 ;  /* 0x0001800000023802 */ /* 0x000fe20000000f00 */
[----:B-1-3--:R-:W-:Y:S10]  /*1c30*/  @P0 BRA `(.L_x_26) ;  /* 0x00000000000c0947 */ /* 0x00aff40003800000 */
[----:B------:R-:W-:-:S04]  /*1c40*/  SHF.L.U32 R3, R12, 0x1f, RZ ;  /* 0x0000001f0c037819 */ /* 0x000fc800000006ff */
[----:B------:R-:W3:Y:S02]  /*1c50*/  SYNCS.PHASECHK.TRANS64.TRYWAIT P0, [UR33+0x20], R3 ;  /* 0x00002003ff0075a7 */ /* 0x000ee40008001121 */
[----:B---3--:R-:W-:Y:S05]  /*1c60*/  @!P0 BRA `(.L_x_27) ;  /* 0x0000008400348947 */ /* 0x008fea0003800000 */
.L_x_26:
[----:B------:R3:W-:Y:S01]  /*1c70*/  @P3 SYNCS.ARRIVE.TRANS64 RZ, [UR33], R2 ;  /* 0x00000002ffff39a7 */ /* 0x0007e20008000021 */
[----:B------:R-:W-:Y:S02]  /*1c80*/  ULOP3.LUT UR5, UR31, 0x2, URZ, 0xfc, !UPT ;  /* 0x000000021f057892 */ /* 0x000fe4000f8efcff */
[----:B------:R-:W-:Y:S02]  /*1c90*/  UIADD3 UR21, UPT, UPT, UR21, 0x1, URZ ;  /* 0x0000000115157890 */ /* 0x000fe4000fffe0ff */
[----:B------:R-:W-:Y:S02]  /*1ca0*/  UISETP.NE.AND UP0, UPT, UR5, 0x2, UPT ;  /* 0x000000020500788c */ /* 0x000fe4000bf05270 */
[----:B------:R-:W-:-:S07]  /*1cb0*/  UISETP.NE.AND UP2, UPT, UR21, 0x1, UPT ;  /* 0x000000011500788c */ /* 0x000fce000bf45270 */
[----:B------:R-:W-:Y:S05]  /*1cc0*/  BRA.U UP0, `(.L_x_28) ;  /* 0x0000000100047547 */ /* 0x000fea000b800000 */
[----:B-1----:R-:W-:Y:S05]  /*1cd0*/  BPT.TRAP 0x1 ;  /* 0x000000040000795c */ /* 0x002fea0000300000 */
.L_x_28:
[----:B------:R-:W-:Y:S04]  /*1ce0*/  BSSY.RECONVERGENT B0, `(.L_x_29) ;  /* 0x0000003000007945 */ /* 0x000fe80003800200 */
[----:B------:R-:W-:Y:S05]  /*1cf0*/  @!P2 BRA `(.L_x_30) ;  /* 0x000000000004a947 */ /* 0x000fea0003800000 */
[----:B-1----:R-:W-:Y:S05]  /*1d00*/  BPT.TRAP 0x1 ;  /* 0x000000040000795c */ /* 0x002fea0000300000 */
.L_x_30:
[----:B-1----:R-:W-:Y:S05]  /*1d10*/  BSYNC.RECONVERGENT B0 ;  /* 0x0000000000007941 */ /* 0x002fea0003800200 */
.L_x_29:
[----:B------:R-:W-:Y:S02]  /*1d20*/  UIADD3 UR5, UPT, UPT, UR4, 0x1, URZ ;  /* 0x0000000104057890 */ /* 0x000fe4000fffe0ff */
[----:B------:R-:W-:Y:S02]  /*1d30*/  ULEA UR24, UR4, UR30, 0xd ;  /* 0x0000001e04187291 */ /* 0x000fe4000f8e68ff */
[----:B------:R-:W-:Y:S02]  /*1d40*/  UISETP.NE.AND UP0, UPT, UR5, 0x4, UPT ;  /* 0x000000040500788c */ /* 0x000fe4000bf05270 */
[----:B------:R-:W-:Y:S02]  /*1d50*/  ULEA UR24, UR24, UR14, 0x1 ;  /* 0x0000000e18187291 */ /* 0x000fe4000f8e08ff */
[----:B------:R-:W-:Y:S02]  /*1d60*/  USEL UR6, URZ, 0x1, UP0 ;  /* 0x00000001ff067887 */ /* 0x000fe40008000000 */
[----:B------:R-:W-:-:S02]  /*1d70*/  USEL UR15, UR5, URZ, UP0 ;  /* 0x000000ff050f7287 */ /* 0x000fc40008000000 */
[----:B------:R-:W-:Y:S02]  /*1d80*/  ULEA UR8, UR4, UR14, 0xf ;  /* 0x0000000e04087291 */ /* 0x000fe4000f8e78ff */
[----:B------:R-:W-:Y:S01]  /*1d90*/  ULEA UR5, UR15, UR14, 0x3 ;  /* 0x0000000e0f057291 */ /* 0x000fe2000f8e18ff */
[----:B------:R-:W-:Y:S01]  /*1da0*/  LOP3.LUT R12, R12, UR6, RZ, 0x3c, !PT ;  /* 0x000000060c0c7c12 */ /* 0x000fe2000f8e3cff */
[----:B------:R-:W-:Y:S02]  /*1db0*/  UIADD3 UR6, UP1, UPT, UR40, 0x80, URZ ;  /* 0x0000008028067890 */ /* 0x000fe4000ff3e0ff */
[----:B------:R-:W-:Y:S01]  /*1dc0*/  UIADD3 UR4, UP0, UPT, UR40, 0x180, URZ ;  /* 0x0000018028047890 */ /* 0x000fe2000ff1e0ff */
[----:B--2---:R-:W-:Y:S01]  /*1dd0*/  SHF.L.U32 R0, R12, 0x1f, RZ ;  /* 0x0000001f0c007819 */ /* 0x004fe200000006ff */
[----:B------:R-:W-:Y:S02]  /*1de0*/  UIADD3 UR34, UPT, UPT, UR26, -0x40, URZ ;  /* 0xffffffc01a227890 */ /* 0x000fe4000fffe0ff */
[----:B------:R-:W-:Y:S01]  /*1df0*/  ULOP3.LUT UR33, UR33, 0xfefffff8, URZ, 0xc0, !UPT ;  /* 0xfefffff821217892 */ /* 0x000fe2000f8ec0ff */
[----:B------:R4:W1:Y:S01]  /*1e00*/  SYNCS.PHASECHK.TRANS64.TRYWAIT P0, [UR5+0x20], R0 ;  /* 0x00002000ff0075a7 */ /* 0x0008620008001105 */
[----:B------:R-:W-:-:S02]  /*1e10*/  UIADD3.X UR7, UPT, UPT, URZ, UR41, URZ, UP1, !UPT ;  /* 0x00000029ff077290 */ /* 0x000fc40008ffe4ff */
[----:B------:R-:W-:Y:S02]  /*1e20*/  UIADD3 UR32, UPT, UPT, UR24, 0x8400, URZ ;  /* 0x0000840018207890 */ /* 0x000fe4000fffe0ff */
[----:B------:R-:W-:Y:S02]  /*1e30*/  UPRMT UR13, URZ, 0x5410, UR29 ;  /* 0x00005410ff0d7896 */ /* 0x000fe4000800001d */
[----:B------:R-:W-:Y:S02]  /*1e40*/  UIADD3 UR24, UPT, UPT, UR24, 0xa400, URZ ;  /* 0x0000a40018187890 */ /* 0x000fe4000fffe0ff */
[----:B------:R-:W-:Y:S02]  /*1e50*/  UIADD3.X UR5, UPT, UPT, URZ, UR41, URZ, UP0, !UPT ;  /* 0x00000029ff057290 */ /* 0x000fe400087fe4ff */
[----:B------:R-:W-:Y:S02]  /*1e60*/  UIADD3 UR16, UPT, UPT, UR8, 0x18400, URZ ;  /* 0x0001840008107890 */ /* 0x000fe4000fffe0ff */
[----:B------:R-:W-:Y:S01]  /*1e70*/  UIADD3 UR8, UPT, UPT, UR8, 0x1c400, URZ ;  /* 0x0001c40008087890 */ /* 0x000fe2000fffe0ff */
[----:B------:R-:W-:Y:S01]  /*1e80*/  UMOV UR22, 0x0 ;  /* 0x0000000000167882 */ /* 0x000fe20000000000 */
[----:B------:R-:W-:Y:S01]  /*1e90*/  UMOV UR23, 0x10000000 ;  /* 0x1000000000177882 */ /* 0x000fe20000000000 */
[----:B------:R-:W-:Y:S01]  /*1ea0*/  UMOV UR27, UR35 ;  /* 0x00000023001b7c82 */ /* 0x000fe20008000000 */
[----:B------:R-:W-:Y:S01]  /*1eb0*/  UMOV UR28, UR36 ;  /* 0x00000024001c7c82 */ /* 0x000fe20008000000 */
[----:B------:R-:W-:Y:S01]  /*1ec0*/  UMOV UR25, UR33 ;  /* 0x0000002100197c82 */ /* 0x000fe20008000000 */
[----:B------:R-:W-:Y:S01]  /*1ed0*/  UMOV UR20, UR36 ;  /* 0x0000002400147c82 */ /* 0x000fe20008000000 */
[----:B------:R-:W-:Y:S01]  /*1ee0*/  UMOV UR17, UR33 ;  /* 0x0000002100117c82 */ /* 0x000fe20008000000 */
[----:B------:R-:W-:Y:S01]  /*1ef0*/  UMOV UR18, UR34 ;  /* 0x0000002200127c82 */ /* 0x000fe20008000000 */
[----:B------:R-:W-:Y:S01]  /*1f00*/  UTMALDG.3D.MULTICAST.2CTA [UR32], [UR6], UR13, desc[UR22] ;  /* 0x00001620060073b4 */ /* 0x000fe2000821180d */
[----:B------:R-:W-:Y:S01]  /*1f10*/  UMOV UR10, UR26 ;  /* 0x0000001a000a7c82 */ /* 0x000fe20008000000 */
[----:B------:R-:W-:Y:S01]  /*1f20*/  UMOV UR11, UR19 ;  /* 0x00000013000b7c82 */ /* 0x000fe20008000000 */
[----:B------:R-:W-:Y:S01]  /*1f30*/  UMOV UR12, UR36 ;  /* 0x00000024000c7c82 */ /* 0x000fe20008000000 */
[----:B------:R-:W-:Y:S01]  /*1f40*/  UMOV UR9, UR33 ;  /* 0x0000002100097c82 */ /* 0x000fe20008000000 */
[----:B------:R2:W-:Y:S01]  /*1f50*/  UTMALDG.3D.MULTICAST.2CTA [UR24], [UR6], UR13, desc[UR22] ;  /* 0x00001618060073b4 */ /* 0x0005e2000821180d */
[----:B------:R-:W-:Y:S01]  /*1f60*/  UTMALDG.3D.2CTA [UR16], [UR4], desc[UR22] ;  /* 0x00001610040075b4 */ /* 0x000fe20008211000 */
[----:B------:R3:W-:Y:S01]  /*1f70*/  UTMALDG.3D.2CTA [UR8], [UR4], desc[UR22] ;  /* 0x00001608040075b4 */ /* 0x0007e20008211000 */
[----:B--2---:R-:W-:Y:S01]  /*1f80*/  UIADD3 UR26, UPT, UPT, UR26, 0x80, URZ ;  /* 0x000000801a1a7890 */ /* 0x004fe2000fffe0ff */
[----:B------:R-:W-:Y:S01]  /*1f90*/  UMOV UR13, UR37 ;  /* 0x00000025000d7c82 */ /* 0x000fe20008000000 */
[----:B---3--:R-:W-:Y:S01]  /*1fa0*/  UMOV UR4, UR15 ;  /* 0x0000000f00047c82 */ /* 0x008fe20008000000 */
[----:B----4-:R-:W-:Y:S09]  /*1fb0*/  BRA.U UP2, `(.L_x_31) ;  /* 0xfffffffd02147547 */ /* 0x010ff2000b83ffff */
.L_x_25:
[----:B------:R-:W-:Y:S01]  /*1fc0*/  ULEA UR4, UR15, UR14, 0x3 ;  /* 0x0000000e0f047291 */ /* 0x000fe2000f8e18ff */
[----:B--2---:R-:W-:Y:S01]  /*1fd0*/  SHF.L.U32 R0, R12, 0x1f, RZ ;  /* 0x0000001f0c007819 */ /* 0x004fe200000006ff */
[----:B------:R-:W-:Y:S01]  /*1fe0*/  @!P1 SYNCS.ARRIVE.TRANS64.A1T0 RZ, [UR14+0x88], RZ ;  /* 0x000088ffffff99a7 */ /* 0x000fe2000810000e */
[----:B------:R-:W-:-:S06]  /*1ff0*/  UISETP.GT.AND UP0, UPT, UR49, UR48, UPT ;  /* 0x000000303100728c */ /* 0x000fcc000bf04270 */
[----:B------:R2:W4:Y:S03]  /*2000*/  SYNCS.PHASECHK.TRANS64.TRYWAIT P1, [UR4+0x20], R0 ;  /* 0x00002000ff0075a7 */ /* 0x0005260008021104 */
[----:B------:R-:W-:Y:S05]  /*2010*/  BRA.U !UP0, `(.L_x_32) ;  /* 0x0000000508047547 */ /* 0x000fea000b800000 */
[----:B------:R-:W-:Y:S01]  /*2020*/  UIADD3 UR21, UPT, UPT, UR52, UR13, URZ ;  /* 0x0000000d34157290 */ /* 0x000fe2000fffe0ff */
[----:B------:R-:W-:-:S11]  /*2030*/  UMOV UR6, UR15 ;  /* 0x0000000f00067c82 */ /* 0x000fd60008000000 */
.L_x_40:
[----:B------:R-:W-:Y:S01]  /*2040*/  ULEA UR7, UR6, UR14, 0x3 ;  /* 0x0000000e06077291 */ /* 0x000fe2000f8e18ff */
[----:B----4-:R-:W-:Y:S01]  /*2050*/  @P3 MOV R2, 0x18000 ;  /* 0x0001800000023802 */ /* 0x010fe20000000f00 */
[----:B-12-4-:R-:W-:Y:S10]  /*2060*/  @P1 BRA `(.L_x_33) ;  /* 0x00000000000c1947 */ /* 0x016ff40003800000 */
[----:B------:R-:W-:-:S04]  /*2070*/  SHF.L.U32 R3, R12, 0x1f, RZ ;  /* 0x0000001f0c037819 */ /* 0x000fc800000006ff */
[----:B-1-3--:R-:W1:Y:S02]  /*2080*/  SYNCS.PHASECHK.TRANS64.TRYWAIT P0, [UR7+0x20], R3 ;  /* 0x00002003ff0075a7 */ /* 0x00ae640008001107 */
[----:B-1----:R-:W-:Y:S05]  /*2090*/  @!P0 BRA `(.L_x_34) ;  /* 0x0000008000408947 */ /* 0x002fea0003800000 */
.L_x_33:
[----:B------:R4:W-:Y:S01]  /*20a0*/  @P3 SYNCS.ARRIVE.TRANS64 RZ, [UR7], R2 ;  /* 0x00000002ffff39a7 */ /* 0x0009e20008000007 */
[----:B------:R-:W-:-:S04]  /*20b0*/  ULOP3.LUT UR4, UR31, 0x2, URZ, 0xfc, !UPT ;  /* 0x000000021f047892 */ /* 0x000fc8000f8efcff */
[----:B------:R-:W-:-:S09]  /*20c0*/  UISETP.NE.AND UP0, UPT, UR4, 0x2, UPT ;  /* 0x000000020400788c */ /* 0x000fd2000bf05270 */
[----:B------:R-:W-:Y:S05]  /*20d0*/  BRA.U UP0, `(.L_x_35) ;  /* 0x0000000100047547 */ /* 0x000fea000b800000 */
[----:B-1----:R-:W-:Y:S05]  /*20e0*/  BPT.TRAP 0x1 ;  /* 0x000000040000795c */ /* 0x002fea0000300000 */
.L_x_35:
[----:B------:R-:W-:Y:S04]  /*20f0*/  BSSY.RECONVERGENT B0, `(.L_x_36) ;  /* 0x0000003000007945 */ /* 0x000fe80003800200 */
[----:B------:R-:W-:Y:S05]  /*2100*/  @!P2 BRA `(.L_x_37) ;  /* 0x000000000004a947 */ /* 0x000fea0003800000 */
[----:B-1----:R-:W-:Y:S05]  /*2110*/  BPT.TRAP 0x1 ;  /* 0x000000040000795c */ /* 0x002fea0000300000 */
.L_x_37:
[----:B-1----:R-:W-:Y:S05]  /*2120*/  BSYNC.RECONVERGENT B0 ;  /* 0x0000000000007941 */ /* 0x002fea0003800200 */
.L_x_36:
[----:B------:R-:W-:Y:S01]  /*2130*/  UIADD3 UR4, UPT, UPT, UR6, 0x1, URZ ;  /* 0x0000000106047890 */ /* 0x000fe2000fffe0ff */
[----:B------:R-:W-:Y:S01]  /*2140*/  BSSY.RECONVERGENT B0, `(.L_x_38) ;  /* 0x000002a000007945 */ /* 0x000fe20003800200 */
[----:B---3--:R-:W-:Y:S02]  /*2150*/  ELECT P0, URZ, PT ;  /* 0x0000000000ff782f */ /* 0x008fe40003800000 */
[----:B------:R-:W-:-:S04]  /*2160*/  UISETP.NE.AND UP0, UPT, UR4, 0x4, UPT ;  /* 0x000000040400788c */ /* 0x000fc8000bf05270 */
[----:B------:R-:W-:Y:S02]  /*2170*/  USEL UR5, URZ, 0x1, UP0 ;  /* 0x00000001ff057887 */ /* 0x000fe40008000000 */
[----:B------:R-:W-:-:S04]  /*2180*/  USEL UR15, UR4, URZ, UP0 ;  /* 0x000000ff040f7287 */ /* 0x000fc80008000000 */
[----:B------:R-:W-:Y:S01]  /*2190*/  ULEA UR4, UR15, UR14, 0x3 ;  /* 0x0000000e0f047291 */ /* 0x000fe2000f8e18ff */
[----:B------:R-:W-:-:S04]  /*21a0*/  LOP3.LUT R12, R12, UR5, RZ, 0x3c, !PT ;  /* 0x000000050c0c7c12 */ /* 0x000fc8000f8e3cff */
[----:B--2---:R-:W-:-:S04]  /*21b0*/  SHF.L.U32 R0, R12, 0x1f, RZ ;  /* 0x0000001f0c007819 */ /* 0x004fc800000006ff */
[----:B------:R1:W2:Y:S01]  /*21c0*/  SYNCS.PHASECHK.TRANS64.TRYWAIT P1, [UR4+0x20], R0 ;  /* 0x00002000ff0075a7 */ /* 0x0002a20008021104 */
[----:B------:R-:W-:Y:S05]  /*21d0*/  @!P0 BRA `(.L_x_39) ;  /* 0x0000000000808947 */ /* 0x000fea0003800000 */
[----:B------:R-:W-:Y:S02]  /*21e0*/  ULEA UR24, UR6, UR30, 0xd ;  /* 0x0000001e06187291 */ /* 0x000fe4000f8e68ff */
[----:B------:R-:W-:Y:S02]  /*21f0*/  UIADD3 UR4, UP1, UPT, UR40, 0x80, URZ ;  /* 0x0000008028047890 */ /* 0x000fe4000ff3e0ff */
[----:B------:R-:W-:Y:S02]  /*2200*/  ULEA UR24, UR24, UR14, 0x1 ;  /* 0x0000000e18187291 */ /* 0x000fe4000f8e08ff */
[----:B------:R-:W-:Y:S02]  /*2210*/  USHF.L.U32 UR34, UR13, 0x7, URZ ;  /* 0x000000070d227899 */ /* 0x000fe400080006ff */
[----:B------:R-:W-:Y:S02]  /*2220*/  ULEA UR8, UR6, UR14, 0xf ;  /* 0x0000000e06087291 */ /* 0x000fe4000f8e78ff */
[----:B------:R-:W-:-:S02]  /*2230*/  UIADD3 UR22, UP0, UPT, UR40, 0x180, URZ ;  /* 0x0000018028167890 */ /* 0x000fc4000ff1e0ff */
[----:B------:R-:W-:Y:S02]  /*2240*/  ULOP3.LUT UR33, UR7, 0xfefffff8, URZ, 0xc0, !UPT ;  /* 0xfefffff807217892 */ /* 0x000fe4000f8ec0ff */
[----:B------:R-:W-:Y:S02]  /*2250*/  UIADD3.X UR5, UPT, UPT, URZ, UR41, URZ, UP1, !UPT ;  /* 0x00000029ff057290 */ /* 0x000fe40008ffe4ff */
[----:B------:R-:W-:Y:S02]  /*2260*/  UIADD3 UR32, UPT, UPT, UR24, 0x8400, URZ ;  /* 0x0000840018207890 */ /* 0x000fe4000fffe0ff */
[----:B------:R-:W-:Y:S02]  /*2270*/  UPRMT UR10, URZ, 0x5410, UR29 ;  /* 0x00005410ff0a7896 */ /* 0x000fe4000800001d */
[----:B------:R-:W-:Y:S02]  /*2280*/  UIADD3 UR26, UPT, UPT, UR34, 0x40, URZ ;  /* 0x00000040221a7890 */ /* 0x000fe4000fffe0ff */
[----:B------:R-:W-:-:S02]  /*2290*/  UIADD3 UR24, UPT, UPT, UR24, 0xa400, URZ ;  /* 0x0000a40018187890 */ /* 0x000fc4000fffe0ff */
        /* <DEDUP_REMOVED lines=13> */
[----:B------:R-:W-:Y:S01]  /*2370*/  UMOV UR12, UR36 ;  /* 0x00000024000c7c82 */ /* 0x000fe20008000000 */
[----:B------:R-:W-:Y:S01]  /*2380*/  UMOV UR9, UR33 ;  /* 0x0000002100097c82 */ /* 0x000fe20008000000 */
[----:B------:R3:W-:Y:S01]  /*2390*/  UTMALDG.3D.MULTICAST.2CTA [UR24], [UR4], UR10, desc[UR38] ;  /* 0x00002618040073b4 */ /* 0x0007e2000821180a */
[----:B------:R1:W-:Y:S01]  /*23a0*/  UTMALDG.3D.2CTA [UR16], [UR22], desc[UR38] ;  /* 0x00002610160075b4 */ /* 0x0003e20008211000 */
[----:B---3--:R-:W-:-:S02]  /*23b0*/  UMOV UR10, UR26 ;  /* 0x0000001a000a7c82 */ /* 0x008fc40008000000 */
[----:B------:R1:W-:Y:S02]  /*23c0*/  UTMALDG.3D.2CTA [UR8], [UR22], desc[UR38] ;  /* 0x00002608160075b4 */ /* 0x0003e40008211000 */
[----:B-1----:R-:W-:Y:S01]  /*23d0*/  NOP ;  /* 0x0000000000007918 */ /* 0x002fe20000000000 */
.L_x_39:
[----:B------:R-:W-:Y:S05]  /*23e0*/  BSYNC.RECONVERGENT B0 ;  /* 0x0000000000007941 */ /* 0x000fea0003800200 */
.L_x_38:
[----:B------:R-:W-:Y:S01]  /*23f0*/  UIADD3 UR13, UPT, UPT, UR13, 0x1, URZ ;  /* 0x000000010d0d7890 */ /* 0x000fe2000fffe0ff */
[----:B------:R-:W-:-:S03]  /*2400*/  UMOV UR6, UR15 ;  /* 0x0000000f00067c82 */ /* 0x000fc60008000000 */
[----:B------:R-:W-:-:S09]  /*2410*/  UISETP.NE.AND UP0, UPT, UR13, UR21, UPT ;  /* 0x000000150d00728c */ /* 0x000fd2000bf05270 */
[----:B------:R-:W-:Y:S05]  /*2420*/  BRA.U UP0, `(.L_x_40) ;  /* 0xfffffffd00047547 */ /* 0x000fea000b83ffff */
.L_x_32:
[C---:B------:R-:W-:Y:S01]  /*2430*/  LEA R3, R11.reuse, UR14, 0x3 ;  /* 0x0000000e0b037c11 */ /* 0x040fe2000f8e18ff */
[----:B------:R-:W-:Y:S01]  /*2440*/  NOP ;  /* 0x0000000000007918 */ /* 0x000fe20000000000 */
[----:B-12---:R-:W-:Y:S02]  /*2450*/  SHF.L.U32 R0, R10, 0x1f, RZ ;  /* 0x0000001f0a007819 */ /* 0x006fe400000006ff */
[----:B------:R-:W-:Y:S02]  /*2460*/  LEA R5, R11, UR14, 0x4 ;  /* 0x0000000e0b057c11 */ /* 0x000fe4000f8e20ff */
[----:B---3--:R-:W1:Y:S02]  /*2470*/  SYNCS.PHASECHK.TRANS64.TRYWAIT P0, [R3+URZ+0x90], R0 ;  /* 0x00009000030075a7 */ /* 0x008e6400080011ff */
[----:B-1----:R-:W-:Y:S05]  /*2480*/  @!P0 BRA `(.L_x_41) ;  /* 0x0000007c005c8947 */ /* 0x002fea0003800000 */
.L_x_154:
[----:B------:R-:W2:Y:S01]  /*2490*/  LDS.128 R4, [R5+0x120] ;  /* 0x0001200005047984 */ /* 0x000ea20000000c00 */
[----:B------:R-:W-:Y:S01]  /*24a0*/  UISETP.GE.AND UP0, UPT, UR45, 0x1, UPT ;  /* 0x000000012d00788c */ /* 0x000fe2000bf06270 */
[----:B------:R-:W-:Y:S01]  /*24b0*/  @!PT LDS RZ, [RZ] ;  /* 0x00000000fffff984 */ /* 0x000fe20000000800 */
[----:B------:R-:W-:Y:S01]  /*24c0*/  @!PT LDS RZ, [RZ] ;  /* 0x00000000fffff984 */ /* 0x000fe20000000800 */
[----:B------:R-:W-:Y:S01]  /*24d0*/  @!PT LDS RZ, [RZ] ;  /* 0x00000000fffff984 */ /* 0x000fe20000000800 */
[----:B------:R-:W-:Y:S01]  /*24e0*/  @!PT LDS RZ, [RZ] ;  /* 0x00000000fffff984 */ /* 0x000fe20000000800 */
[----:B------:R3:W-:Y:S06]  /*24f0*/  MEMBAR.ALL.CTA ;  /* 0x0000000000007992 */ /* 0x0007ec0000008000 */
[----:B---3--:R-:W3:Y:S01]  /*2500*/  FENCE.VIEW.ASYNC.S ;  /* 0x00000000000073c6 */ /* 0x008ee20000000000 */
[----:B--2---:R-:W-:-:S13]  /*2510*/  LOP3.LUT P0, RZ, R6, 0x1, RZ, 0xc0, !PT ;  /* 0x0000000106ff7812 */ /* 0x004fda000780c0ff */
[----:B---3--:R-:W-:Y:S01]  /*2520*/  VOTEU.ANY UP1, P0 ;  /* 0x0000000000ff7886 */ /* 0x008fe20000020100 */
[----:B------:R-:W-:-:S13]  /*2530*/  PLOP3.LUT P0, PT, PT, PT, UP1, 0x80, 0x8 ;  /* 0x000000000008781c */ /* 0x000fda0003f0f018 */
[----:B-1----:R-:W-:Y:S02]  /*2540*/  @P0 LOP3.LUT R0, R5, 0xffff, RZ, 0xc0, !PT ;  /* 0x0000ffff05000812 */ /* 0x002fe400078ec0ff */
[----:B----4-:R-:W-:Y:S02]  /*2550*/  @P0 MOV R2, R4 ;  /* 0x0000000400020202 */ /* 0x010fe40000000f00 */
[----:B------:R-:W-:Y:S01]  /*2560*/  @P0 R2UR UR5, R0 ;  /* 0x00000000000502ca */ /* 0x000fe200000e0000 */
[----:B------:R-:W-:Y:S01]  /*2570*/  VIADD R0, R3, 0xa0 ;  /* 0x000000a003007836 */ /* 0x000fe20000000000 */
[----:B------:R-:W-:Y:S02]  /*2580*/  @P0 SHF.R.U32.HI R4, RZ, 0x10, R5 ;  /* 0x00000010ff040819 */ /* 0x000fe40000011605 */
[----:B------:R-:W-:Y:S02]  /*2590*/  @P0 R2UR UR6, R2 ;  /* 0x00000000020602ca */ /* 0x000fe400000e0000 */
[----:B------:R-:W-:-:S02]  /*25a0*/  PRMT R0, RZ, 0x654, R0 ;  /* 0x00000654ff007816 */ /* 0x000fc40000000000 */
[----:B------:R-:W-:Y:S02]  /*25b0*/  @P0 R2UR UR4, R4 ;  /* 0x00000000040402ca */ /* 0x000fe400000e0000 */
[----:B------:R1:W-:Y:S03]  /*25c0*/  SYNCS.ARRIVE.TRANS64.RED.A1T0 RZ, [R0+URZ], RZ ;  /* 0x000000ff00ff79a7 */ /* 0x0003e600081004ff */
[----:B------:R-:W-:-:S04]  /*25d0*/  @UP1 UMOV UR42, UR5 ;  /* 0x00000005002a1c82 */ /* 0x000fc80008000000 */
[----:B------:R-:W-:-:S04]  /*25e0*/  @UP1 UMOV UR43, UR6 ;  /* 0x00000006002b1c82 */ /* 0x000fc80008000000 */
[----:B------:R-:W-:Y:S01]  /*25f0*/  @UP1 UMOV UR36, UR4 ;  /* 0x0000000400241c82 */ /* 0x000fe20008000000 */
[----:B------:R-:W-:Y:S05]  /*2600*/  BRA.U !UP0, `(.L_x_42) ;  /* 0x0000000108d47547 */ /* 0x000fea000b800000 */
[----:B------:R-:W2:Y:S01]  /*2610*/  LDCU.128 UR16, c[0x0][0xb10] ;  /* 0x00016200ff1077ac */ /* 0x000ea20008000c00 */
[----:B------:R-:W3:Y:S01]  /*2620*/  LDCU UR23, c[0x0][0xb20] ;  /* 0x00016400ff1777ac */ /* 0x000ee20008000800 */
[----:B------:R-:W4:Y:S01]  /*2630*/  LDCU UR22, c[0x0][0xb0c] ;  /* 0x00016180ff1677ac */ /* 0x000f220008000800 */
[----:B------:R-:W1:Y:S01]  /*2640*/  LDCU.64 UR8, c[0x0][0xb28] ;  /* 0x00016500ff0877ac */ /* 0x000e620008000a00 */
[----:B------:R-:W-:Y:S02]  /*2650*/  UISETP.NE.AND UP3, UPT, UR45, 0x1, UPT ;  /* 0x000000012d00788c */ /* 0x000fe4000bf65270 */
[----:B--2---:R-:W-:Y:S02]  /*2660*/  UIMAD.WIDE.U32 UR6, UR44, UR19, URZ ;  /* 0x000000132c0672a5 */ /* 0x004fe4000f8e00ff */
[----:B------:R-:W-:Y:S02]  /*2670*/  UIMAD.WIDE.U32 UR4, UR46, UR16, URZ ;  /* 0x000000102e0472a5 */ /* 0x000fe4000f8e00ff */
[----:B------:R-:W-:-:S02]  /*2680*/  UISETP.NE.AND UP0, UPT, UR18, 0x1, UPT ;  /* 0x000000011200788c */ /* 0x000fc4000bf05270 */
[----:B------:R-:W-:Y:S01]  /*2690*/  UIMAD.WIDE.U32 UR20, UR42, UR19, URZ ;  /* 0x000000132a1472a5 */ /* 0x000fe2000f8e00ff */
[----:B------:R-:W-:Y:S02]  /*26a0*/  UMOV UR6, UR7 ;  /* 0x0000000700067c82 */ /* 0x000fe40008000000 */
[----:B------:R-:W-:Y:S01]  /*26b0*/  UMOV UR4, UR5 ;  /* 0x0000000500047c82 */ /* 0x000fe20008000000 */
[----:B---3--:R-:W-:Y:S02]  /*26c0*/  USHF.R.U32.HI UR6, URZ, UR23, UR6 ;  /* 0x00000017ff067299 */ /* 0x008fe40008011606 */
[----:B----4-:R-:W-:Y:S02]  /*26d0*/  UISETP.NE.AND UP2, UPT, UR22, 0x1, UPT ;  /* 0x000000011600788c */ /* 0x010fe4000bf45270 */
[----:B------:R-:W-:Y:S02]  /*26e0*/  USHF.R.U32.HI UR4, URZ, UR17, UR4 ;  /* 0x00000011ff047299 */ /* 0x000fe40008011604 */
[----:B------:R-:W-:-:S02]  /*26f0*/  USEL UR5, UR44, UR6, !UP0 ;  /* 0x000000062c057287 */ /* 0x000fc4000c000000 */
[----:B------:R-:W-:Y:S02]  /*2700*/  USEL UR6, UR46, UR4, !UP2 ;  /* 0x000000042e067287 */ /* 0x000fe4000d000000 */
[----:B-1----:R-:W-:Y:S01]  /*2710*/  UIMAD.WIDE.U32 UR10, UR5, UR8, URZ ;  /* 0x00000008050a72a5 */ /* 0x002fe2000f8e00ff */
[----:B------:R-:W-:Y:S01]  /*2720*/  UMOV UR4, UR21 ;  /* 0x0000001500047c82 */ /* 0x000fe20008000000 */
[----:B------:R-:W-:Y:S02]  /*2730*/  UIMAD.WIDE.U32 UR12, UR43, UR16, URZ ;  /* 0x000000102b0c72a5 */ /* 0x000fe4000f8e00ff */
[----:B------:R-:W-:-:S03]  /*2740*/  UIMAD.WIDE.U32 UR20, UR6, UR8, URZ ;  /* 0x00000008061472a5 */ /* 0x000fc6000f8e00ff */
[----:B------:R-:W-:Y:S01]  /*2750*/  UMOV UR10, UR11 ;  /* 0x0000000b000a7c82 */ /* 0x000fe20008000000 */
[----:B------:R-:W-:Y:S02]  /*2760*/  USHF.R.U32.HI UR4, URZ, UR23, UR4 ;  /* 0x00000017ff047299 */ /* 0x000fe40008011604 */
[----:B------:R-:W-:Y:S01]  /*2770*/  @UP3 USHF.R.U32.HI UR5, URZ, UR9, UR10 ;  /* 0x00000009ff053299 */ /* 0x000fe2000801160a */
[----:B------:R-:W-:Y:S01]  /*2780*/  UMOV UR12, UR13 ;  /* 0x0000000d000c7c82 */ /* 0x000fe20008000000 */
[----:B------:R-:W-:Y:S01]  /*2790*/  UMOV UR20, UR21 ;  /* 0x0000001500147c82 */ /* 0x000fe20008000000 */
[----:B------:R-:W-:Y:S02]  /*27a0*/  USHF.R.U32.HI UR17, URZ, UR17, UR12 ;  /* 0x00000011ff117299 */ /* 0x000fe4000801160c */
[----:B------:R-:W-:Y:S02]  /*27b0*/  USEL UR4, UR42, UR4, !UP0 ;  /* 0x000000042a047287 */ /* 0x000fe4000c000000 */
[----:B------:R-:W-:-:S02]  /*27c0*/  @UP3 USHF.R.U32.HI UR6, URZ, UR9, UR20 ;  /* 0x00000009ff063299 */ /* 0x000fc40008011614 */
[----:B------:R-:W-:Y:S02]  /*27d0*/  UIMAD UR7, UR45, UR5, URZ ;  /* 0x000000052d0772a4 */ /* 0x000fe4000f8e02ff */
[----:B------:R-:W-:Y:S02]  /*27e0*/  USEL UR5, UR43, UR17, !UP2 ;  /* 0x000000112b057287 */ /* 0x000fe4000d000000 */
[----:B------:R-:W-:Y:S02]  /*27f0*/  UIMAD UR10, UR45, UR6, URZ ;  /* 0x000000062d0a72a4 */ /* 0x000fe4000f8e02ff */
[----:B------:R-:W-:Y:S02]  /*2800*/  UISETP.GE.AND UP0, UPT, UR4, UR7, UPT ;  /* 0x000000070400728c */ /* 0x000fe4000bf06270 */
[----:B------:R-:W-:Y:S02]  /*2810*/  UIMAD.WIDE.U32 UR12, UR4, UR8, URZ ;  /* 0x00000008040c72a5 */ /* 0x000fe4000f8e00ff */
[----:B------:R-:W-:-:S02]  /*2820*/  UISETP.GE.OR UP0, UPT, UR5, UR10, UP0 ;  /* 0x0000000a0500728c */ /* 0x000fc40008706670 */
        /* <DEDUP_REMOVED lines=19> */
.L_x_42:
[----:B------:R-:W2:Y:S02]  /*2960*/  LDCU UR4, c[0x0][0xb30] ;  /* 0x00016600ff0477ac */ /* 0x000ea40008000800 */
[----:B--2---:R-:W-:-:S09]  /*2970*/  UISETP.NE.AND UP0, UPT, UR4, 0x1, UPT ;  /* 0x000000010400788c */ /* 0x004fd2000bf05270 */
        /* <DEDUP_REMOVED lines=14> */
[----:B------:R-:W-:Y:S02]  /*2a60*/  UIADD3 UR6, UPT, UPT, UR5, -UR4, URZ ;  /* 0x8000000405067290 */ /* 0x000fe4000fffe0ff */
[----:B------:R-:W-:Y:S02]  /*2a70*/  UIADD3 UR4, UPT, UPT, -UR5, UR4, URZ ;  /* 0x0000000405047290 */ /* 0x000fe4000fffe1ff */
[----:B------:R-:W-:Y:S02]  /*2a80*/  UIMAD UR42, UR6, UR10, UR42 ;  /* 0x0000000a062a72a4 */ /* 0x000fe4000f8e022a */
[----:B------:R-:W-:-:S12]  /*2a90*/  UIMAD UR43, UR4, UR12, UR43 ;  /* 0x0000000c042b72a4 */ /* 0x000fd8000f8e022b */
.L_x_43:
[----:B------:R-:W-:Y:S01]  /*2aa0*/  VIADD R11, R11, 0x1 ;  /* 0x000000010b0b7836 */ /* 0x000fe20000000000 */
[----:B------:R-:W-:Y:S01]  /*2ab0*/  R2UR UR4, R86 ;  /* 0x00000000560472ca */ /* 0x000fe200000e0000 */
[----:B------:R-:W-:Y:S01]  /*2ac0*/  UIADD3 UR24, UPT, UPT, UR42, UR63, URZ ;  /* 0x0000003f2a187290 */ /* 0x000fe2000fffe0ff */
[----:B------:R-:W-:Y:S02]  /*2ad0*/  PLOP3.LUT P1, PT, PT, PT, PT, 0x80, 0x8 ;  /* 0x000000000008781c */ /* 0x000fe40003f2f070 */
[----:B------:R-:W-:-:S04]  /*2ae0*/  ISETP.NE.AND P0, PT, R11, 0x2, PT ;  /* 0x000000020b00780c */ /* 0x000fc80003f05270 */
[----:B------:R-:W-:Y:S02]  /*2af0*/  SEL R3, RZ, 0x1, P0 ;  /* 0x00000001ff037807 */ /* 0x000fe40000000000 */
[----:B------:R-:W-:Y:S02]  /*2b00*/  SEL R11, R11, RZ, P0 ;  /* 0x000000ff0b0b7207 */ /* 0x000fe40000000000 */
[----:B------:R-:W-:Y:S01]  /*2b10*/  LOP3.LUT R10, R10, R3, RZ, 0x3c, !PT ;  /* 0x000000030a0a7212 */ /* 0x000fe200078e3cff */
[----:B------:R-:W-:Y:S01]  /*2b20*/  UIADD3 UR20, UPT, UPT, UR43, UR4, URZ ;  /* 0x000000042b147290 */ /* 0x000fe2000fffe0ff */
[----:B------:R-:W-:Y:S11]  /*2b30*/  BRA.U UP1, `(.L_x_44) ;  /* 0xffffffed01b47547 */ /* 0x000ff6000b83ffff */
[----:B------:R-:W-:Y:S01]  /*2b40*/  UIADD3 UR14, UPT, UPT, UR14, 0x20, URZ ;  /* 0x000000200e0e7890 */ /* 0x000fe2000fffe0ff */
[----:B------:R-:W-:-:S03]  /*2b50*/  SHF.L.U32 R3, R12, 0x1f, RZ ;  /* 0x0000001f0c037819 */ /* 0x000fc600000006ff */
[----:B------:R-:W-:-:S09]  /*2b60*/  ULEA UR4, UR15, UR14, 0x3 ;  /* 0x0000000e0f047291 */ /* 0x000fd2000f8e18ff */
[----:B------:R-:W2:Y:S02]  /*2b70*/  SYNCS.PHASECHK.TRANS64.TRYWAIT P0, [UR4], R3 ;  /* 0x00000003ff0075a7 */ /* 0x000ea40008001104 */
[----:B--2---:R-:W-:Y:S05]  /*2b80*/  @!P0 BRA `(.L_x_45) ;  /* 0x0000007400b08947 */ /* 0x004fea0003800000 */
.L_x_156:
[----:B------:R-:W-:-:S04]  /*2b90*/  UIADD3 UR4, UPT, UPT, UR15, 0x1, URZ ;  /* 0x000000010f047890 */ /* 0x000fc8000fffe0ff */
[----:B------:R-:W-:-:S04]  /*2ba0*/  UISETP.NE.AND UP0, UPT, UR4, 0x4, UPT ;  /* 0x000000040400788c */ /* 0x000fc8000bf05270 */
[----:B------:R-:W-:Y:S02]  /*2bb0*/  USEL UR6, URZ, 0x1, UP0 ;  /* 0x00000001ff067887 */ /* 0x000fe40008000000 */
[----:B------:R-:W-:-:S04]  /*2bc0*/  USEL UR4, UR4, URZ, UP0 ;  /* 0x000000ff04047287 */ /* 0x000fc80008000000 */
[----:B------:R-:W-:Y:S01]  /*2bd0*/  ULEA UR5, UR4, UR14, 0x3 ;  /* 0x0000000e04057291 */ /* 0x000fe2000f8e18ff */
[----:B------:R-:W-:-:S04]  /*2be0*/  LOP3.LUT R2, R12, UR6, RZ, 0x3c, !PT ;  /* 0x000000060c027c12 */ /* 0x000fc8000f8e3cff */
[----:B-1----:R-:W-:-:S04]  /*2bf0*/  SHF.L.U32 R3, R2, 0x1f, RZ ;  /* 0x0000001f02037819 */ /* 0x002fc800000006ff */
[----:B------:R-:W1:Y:S02]  /*2c00*/  SYNCS.PHASECHK.TRANS64.TRYWAIT P0, [UR5], R3 ;  /* 0x00000003ff0075a7 */ /* 0x000e640008001105 */
[----:B-1----:R-:W-:Y:S05]  /*2c10*/  @!P0 BRA `(.L_x_46) ;  /* 0x0000007400a48947 */ /* 0x002fea0003800000 */
.L_x_158:
        /* <DEDUP_REMOVED lines=9> */
.L_x_160:
[----:B------:R-:W-:-:S04]  /*2cb0*/  UIADD3 UR4, UPT, UPT, UR4, 0x1, URZ ;  /* 0x0000000104047890 */ /* 0x000fc8000fffe0ff */
[----:B------:R-:W-:-:S04]  /*2cc0*/  UISETP.NE.AND UP0, UPT, UR4, 0x4, UPT ;  /* 0x000000040400788c */ /* 0x000fc8000bf05270 */
[----:B------:R-:W-:Y:S02]  /*2cd0*/  USEL UR5, URZ, 0x1, UP0 ;  /* 0x00000001ff057887 */ /* 0x000fe40008000000 */
[----:B------:R-:W-:-:S04]  /*2ce0*/  USEL UR4, UR4, URZ, UP0 ;  /* 0x000000ff04047287 */ /* 0x000fc80008000000 */
[----:B------:R-:W-:Y:S01]  /*2cf0*/  ULEA UR4, UR4, UR14, 0x3 ;  /* 0x0000000e04047291 */ /* 0x000fe2000f8e18ff */
[----:B-1----:R-:W-:-:S04]  /*2d00*/  LOP3.LUT R3, R2, UR5, RZ, 0x3c, !PT ;  /* 0x0000000502037c12 */ /* 0x002fc8000f8e3cff */
[----:B------:R-:W-:Y:S01]  /*2d10*/  SHF.L.U32 R3, R3, 0x1f, RZ ;  /* 0x0000001f03037819 */ /* 0x000fe200000006ff */
[----:B------:R-:W-:-:S07]  /*2d20*/  IMAD.U32 R0, RZ, RZ, UR4 ;  /* 0x00000004ff007e24 */ /* 0x000fce000f8e00ff */
.L_x_48:
[----:B-1----:R1:W2:Y:S02]  /*2d30*/  SYNCS.PHASECHK.TRANS64.TRYWAIT P0, [R0+URZ], R3 ;  /* 0x00000003000075a7 */ /* 0x0022a400080011ff */
[----:B--2---:R-:W-:Y:S05]  /*2d40*/  @!P0 NANOSLEEP.SYNCS 0x989680 ;  /* 0x009896800000895d */ /* 0x004fea0003900000 */
[----:B------:R-:W2:Y:S02]  /*2d50*/  @!P0 SYNCS.PHASECHK.TRANS64 P0, [R0+URZ], R3 ;  /* 0x00000003000085a7 */ /* 0x000ea400080010ff */
[----:B--2---:R-:W-:Y:S05]  /*2d60*/  @P0 EXIT ;  /* 0x000000000000094d */ /* 0x004fea0003800000 */
[----:B------:R-:W-:Y:S05]  /*2d70*/  BRA `(.L_x_48) ;  /* 0xfffffffc00ec7947 */ /* 0x000fea000383ffff */
.L_x_22:
[----:B------:R-:W-:-:S04]  /*2d80*/  UISETP.NE.AND UP0, UPT, UR47, URZ, UPT ;  /* 0x000000ff2f00728c */ /* 0x000fc8000bf05270 */
[----:B------:R-:W-:-:S09]  /*2d90*/  UISETP.NE.OR UP0, UPT, UR22, 0x1, UP0 ;  /* 0x000000011600788c */ /* 0x000fd20008705670 */
[----:B------:R-:W-:Y:S05]  /*2da0*/  BRA.U UP0, `(.L_x_49) ;  /* 0x0000000500487547 */ /* 0x000fea000b800000 */
[----:B------:R-:W-:Y:S01]  /*2db0*/  ISETP.GE.U32.AND P2, PT, R0, 0x8, PT ;  /* 0x000000080000780c */ /* 0x000fe20003f46070 */
[----:B------:R-:W-:Y:S01]  /*2dc0*/  IMAD.MOV.U32 R12, RZ, RZ, 0x1 ;  /* 0x00000001ff0c7424 */ /* 0x000fe200078e00ff */
[----:B------:R-:W-:Y:S02]  /*2dd0*/  CS2R R10, SRZ ;  /* 0x00000000000a7805 */ /* 0x000fe4000001ff00 */
[----:B------:R-:W-:Y:S01]  /*2de0*/  CS2R R8, SRZ ;  /* 0x0000000000087805 */ /* 0x000fe2000001ff00 */
[----:B------:R-:W-:Y:S01]  /*2df0*/  UMOV UR6, 0x400 ;  /* 0x0000040000067882 */ /* 0x000fe20000000000 */
[----:B------:R-:W-:Y:S01]  /*2e00*/  UMOV UR5, URZ ;  /* 0x000000ff00057c82 */ /* 0x000fe20008000000 */
[----:B------:R-:W-:-:S12]  /*2e10*/  ULEA UR6, UR47, UR6, 0x18 ;  /* 0x000000062f067291 */ /* 0x000fd8000f8ec0ff */
.L_x_53:
[----:B------:R-:W-:Y:S02]  /*2e20*/  LEA R2, R8, UR6, 0x3 ;  /* 0x0000000608027c11 */ /* 0x000fe4000f8e18ff */
[----:B------:R-:W-:-:S03]  /*2e30*/  SHF.L.U32 R5, R9, 0x1f, RZ ;  /* 0x0000001f09057819 */ /* 0x000fc600000006ff */
[----:B------:R-:W-:Y:S01]  /*2e40*/  VIADD R4, R2, 0x100 ;  /* 0x0000010002047836 */ /* 0x000fe20000000000 */
[----:B------:R-:W2:Y:S02]  /*2e50*/  SYNCS.PHASECHK.TRANS64.TRYWAIT P0, [R2+URZ+0xf0], R5 ;  /* 0x0000f005020075a7 */ /* 0x000ea400080011ff */
[----:B--2---:R-:W-:Y:S05]  /*2e60*/  @!P0 BRA `(.L_x_50) ;  /* 0x0000007400408947 */ /* 0x004fea0003800000 */
.L_x_161:
[----:B------:R-:W-:Y:S01]  /*2e70*/  ULEA UR4, UR5, UR6, 0x3 ;  /* 0x0000000605047291 */ /* 0x000fe2000f8e18ff */
[----:B------:R-:W-:Y:S02]  /*2e80*/  PRMT R4, RZ, 0x654, R4 ;  /* 0x00000654ff047816 */ /* 0x000fe40000000004 */
[----:B--2---:R-:W-:Y:S01]  /*2e90*/  SHF.L.U32 R5, R12, 0x1f, RZ ;  /* 0x0000001f0c057819 */ /* 0x004fe200000006ff */
[----:B------:R-:W-:Y:S01]  /*2ea0*/  UIADD3 UR7, UPT, UPT, UR4, 0x90, URZ ;  /* 0x0000009004077890 */ /* 0x000fe2000fffe0ff */
[----:B------:R2:W-:Y:S05]  /*2eb0*/  SYNCS.ARRIVE.TRANS64.RED.A1T0 RZ, [R4+URZ], RZ ;  /* 0x000000ff04ff79a7 */ /* 0x0005ea00081004ff */
[----:B------:R-:W-:Y:S01]  /*2ec0*/  IMAD.U32 R7, RZ, RZ, UR7 ;  /* 0x00000007ff077e24 */ /* 0x000fe2000f8e00ff */
[----:B------:R-:W3:Y:S04]  /*2ed0*/  SYNCS.PHASECHK.TRANS64.TRYWAIT P0, [UR4+0xa0], R5 ;  /* 0x0000a005ff0075a7 */ /* 0x000ee80008001104 */
[----:B------:R-:W-:Y:S01]  /*2ee0*/  PRMT R6, R0, 0x654, R7 ;  /* 0x0000065400067816 */ /* 0x000fe20000000007 */
[----:B--2---:R-:W-:Y:S01]  /*2ef0*/  @!P2 IMAD.MOV.U32 R4, RZ, RZ, 0x10 ;  /* 0x00000010ff04a424 */ /* 0x004fe200078e00ff */
[----:B---3--:R-:W-:Y:S06]  /*2f00*/  @!P0 BRA `(.L_x_51) ;  /* 0x00000074002c8947 */ /* 0x008fec0003800000 */
.L_x_163:
[----:B------:R-:W-:Y:S01]  /*2f10*/  ULEA UR8, UR5, UR6, 0x4 ;  /* 0x0000000605087291 */ /* 0x000fe2000f8e20ff */
[----:B------:R-:W-:Y:S01]  /*2f20*/  SEL R3, R6, R3, !P2 ;  /* 0x0000000306037207 */ /* 0x000fe20005000000 */
[----:B------:R-:W-:Y:S01]  /*2f30*/  UIADD3 UR9, UPT, UPT, UR4, 0x90, URZ ;  /* 0x0000009004097890 */ /* 0x000fe2000fffe0ff */
[----:B--2---:R-:W-:Y:S01]  /*2f40*/  LEA R2, R11, UR6, 0x3 ;  /* 0x000000060b027c11 */ /* 0x004fe2000f8e18ff */
[----:B------:R-:W-:Y:S01]  /*2f50*/  UIADD3 UR8, UPT, UPT, UR8, 0x120, URZ ;  /* 0x0000012008087890 */ /* 0x000fe2000fffe0ff */
[----:B------:R-:W-:Y:S01]  /*2f60*/  SHF.L.U32 R5, R10, 0x1f, RZ ;  /* 0x0000001f0a057819 */ /* 0x000fe200000006ff */
[----:B------:R2:W-:Y:S01]  /*2f70*/  @!P2 SYNCS.ARRIVE.TRANS64.RED RZ, [R3+URZ], R4 ;  /* 0x0000000403ffa9a7 */ /* 0x0005e200080004ff */
[----:B------:R-:W-:Y:S01]  /*2f80*/  UIADD3 UR4, UPT, UPT, UR5, 0x1, URZ ;  /* 0x0000000105047890 */ /* 0x000fe2000fffe0ff */
[----:B------:R-:W-:-:S03]  /*2f90*/  VIADD R8, R8, 0x1 ;  /* 0x0000000108087836 */ /* 0x000fc60000000000 */
[----:B------:R-:W-:Y:S02]  /*2fa0*/  UISETP.NE.AND UP0, UPT, UR4, 0x2, UPT ;  /* 0x000000020400788c */ /* 0x000fe4000bf05270 */
[----:B------:R-:W-:Y:S06]  /*2fb0*/  UGETNEXTWORKID.BROADCAST [UR8], [UR9] ;  /* 0x00000000080073ca */ /* 0x000fec0008000100 */
[----:B------:R-:W-:Y:S01]  /*2fc0*/  USEL UR7, URZ, 0x1, UP0 ;  /* 0x00000001ff077887 */ /* 0x000fe20008000000 */
[----:B------:R-:W-:Y:S01]  /*2fd0*/  ISETP.NE.AND P0, PT, R8, 0x2, PT ;  /* 0x000000020800780c */ /* 0x000fe20003f05270 */
[----:B------:R-:W-:Y:S01]  /*2fe0*/  USEL UR5, UR4, URZ, UP0 ;  /* 0x000000ff04057287 */ /* 0x000fe20008000000 */
[----:B------:R-:W3:Y:S03]  /*2ff0*/  SYNCS.PHASECHK.TRANS64.TRYWAIT P1, [R2+URZ+0x90], R5 ;  /* 0x00009005020075a7 */ /* 0x000ee600080211ff */
[----:B------:R-:W-:Y:S01]  /*3000*/  LOP3.LUT R12, R12, UR7, RZ, 0x3c, !PT ;  /* 0x000000070c0c7c12 */ /* 0x000fe2000f8e3cff */
[----:B--23--:R-:W-:Y:S07]  /*3010*/  @!P1 BRA `(.L_x_52) ;  /* 0x0000007400009947 */ /* 0x00cfee0003800000 */
.L_x_164:
[C---:B------:R-:W-:Y:S01]  /*3020*/  LEA R4, R11.reuse, UR6, 0x4 ;  /* 0x000000060b047c11 */ /* 0x040fe2000f8e20ff */
[----:B--2---:R-:W-:Y:S01]  /*3030*/  VIADD R2, R2, 0xa0 ;  /* 0x000000a002027836 */ /* 0x004fe20000000000 */
[----:B------:R-:W-:Y:S01]  /*3040*/  SEL R8, R8, RZ, P0 ;  /* 0x000000ff08087207 */ /* 0x000fe20000000000 */
[----:B------:R-:W-:-:S03]  /*3050*/  VIADD R11, R11, 0x1 ;  /* 0x000000010b0b7836 */ /* 0x000fc60000000000 */
[----:B------:R-:W2:Y:S01]  /*3060*/  LDS.128 R4, [R4+0x120] ;  /* 0x0001200004047984 */ /* 0x000ea20000000c00 */
[----:B------:R-:W-:Y:S02]  /*3070*/  PRMT R2, RZ, 0x654, R2 ;  /* 0x00000654ff027816 */ /* 0x000fe40000000002 */
[C---:B------:R-:W-:Y:S01]  /*3080*/  ISETP.NE.AND P1, PT, R11.reuse, 0x2, PT ;  /* 0x000000020b00780c */ /* 0x040fe20003f25270 */
[----:B------:R-:W-:Y:S01]  /*3090*/  @!PT LDS RZ, [RZ] ;  /* 0x00000000fffff984 */ /* 0x000fe20000000800 */
[----:B------:R-:W-:Y:S01]  /*30a0*/  @!PT LDS RZ, [RZ] ;  /* 0x00000000fffff984 */ /* 0x000fe20000000800 */
[----:B------:R-:W-:Y:S01]  /*30b0*/  @!PT LDS RZ, [RZ] ;  /* 0x00000000fffff984 */ /* 0x000fe20000000800 */
[----:B------:R-:W-:Y:S01]  /*30c0*/  @!PT LDS RZ, [RZ] ;  /* 0x00000000fffff984 */ /* 0x000fe20000000800 */
[----:B------:R3:W-:Y:S06]  /*30d0*/  MEMBAR.ALL.CTA ;  /* 0x0000000000007992 */ /* 0x0007ec0000008000 */
[----:B---3--:R-:W3:Y:S01]  /*30e0*/  FENCE.VIEW.ASYNC.S ;  /* 0x00000000000073c6 */ /* 0x008ee20000000000 */
[----:B------:R-:W-:Y:S01]  /*30f0*/  SEL R11, R11, RZ, P1 ;  /* 0x000000ff0b0b7207 */ /* 0x000fe20000800000 */
[----:B---3--:R3:W-:Y:S01]  /*3100*/  SYNCS.ARRIVE.TRANS64.RED.A1T0 RZ, [R2+URZ], RZ ;  /* 0x000000ff02ff79a7 */ /* 0x0087e200081004ff */
[----:B--2---:R-:W-:-:S02]  /*3110*/  LOP3.LUT P3, RZ, R6, 0x1, RZ, 0xc0, !PT ;  /* 0x0000000106ff7812 */ /* 0x004fc4000786c0ff */
[----:B------:R-:W-:-:S04]  /*3120*/  SEL R5, RZ, 0x1, P1 ;  /* 0x00000001ff057807 */ /* 0x000fc80000800000 */
[----:B------:R-:W-:Y:S02]  /*3130*/  LOP3.LUT R10, R10, R5, RZ, 0x3c, !PT ;  /* 0x000000050a0a7212 */ /* 0x000fe400078e3cff */
[----:B---3--:R-:W-:-:S04]  /*3140*/  SEL R2, RZ, 0x1, P0 ;  /* 0x00000001ff027807 */ /* 0x008fc80000000000 */
[----:B------:R-:W-:Y:S01]  /*3150*/  LOP3.LUT R9, R9, R2, RZ, 0x3c, !PT ;  /* 0x0000000209097212 */ /* 0x000fe200078e3cff */
[----:B------:R-:W-:Y:S06]  /*3160*/  @P3 BRA `(.L_x_53) ;  /* 0xfffffffc002c3947 */ /* 0x000fec000383ffff */
[----:B------:R-:W-:Y:S01]  /*3170*/  ULEA UR4, UR5, UR6, 0x3 ;  /* 0x0000000605047291 */ /* 0x000fe2000f8e18ff */
[----:B------:R-:W-:-:S08]  /*3180*/  SHF.L.U32 R3, R12, 0x1f, RZ ;  /* 0x0000001f0c037819 */ /* 0x000fd000000006ff */
[----:B------:R-:W2:Y:S02]  /*3190*/  SYNCS.PHASECHK.TRANS64 P0, [UR4+0xa0], R3 ;  /* 0x0000a003ff0075a7 */ /* 0x000ea40008001004 */
[----:B--2---:R-:W-:Y:S05]  /*31a0*/  @P0 BRA `(.L_x_54) ;  /* 0x0000000000080947 */ /* 0x004fea0003800000 */
[----:B------:R-:W2:Y:S02]  /*31b0*/  SYNCS.PHASECHK.TRANS64.TRYWAIT P0, [UR4+0xa0], R3 ;  /* 0x0000a003ff0075a7 */ /* 0x000ea40008001104 */
[----:B--2---:R-:W-:Y:S05]  /*31c0*/  @!P0 BRA `(.L_x_55) ;  /* 0x0000007000a88947 */ /* 0x004fea0003800000 */
.L_x_54:
[----:B------:R-:W-:-:S04]  /*31d0*/  UIADD3 UR7, UPT, UPT, UR5, 0x1, URZ ;  /* 0x0000000105077890 */ /* 0x000fc8000fffe0ff */
[----:B------:R-:W-:-:S04]  /*31e0*/  UISETP.NE.AND UP0, UPT, UR7, 0x2, UPT ;  /* 0x000000020700788c */ /* 0x000fc8000bf05270 */
[----:B------:R-:W-:Y:S02]  /*31f0*/  USEL UR8, URZ, 0x1, UP0 ;  /* 0x00000001ff087887 */ /* 0x000fe40008000000 */
[----:B------:R-:W-:-:S04]  /*3200*/  USEL UR7, UR7, URZ, UP0 ;  /* 0x000000ff07077287 */ /* 0x000fc80008000000 */
[----:B------:R-:W-:Y:S01]  /*3210*/  ULEA UR7, UR7, UR6, 0x3 ;  /* 0x0000000607077291 */ /* 0x000fe2000f8e18ff */
[----:B--2---:R-:W-:-:S04]  /*3220*/  LOP3.LUT R3, R12, UR8, RZ, 0x3c, !PT ;  /* 0x000000080c037c12 */ /* 0x004fc8000f8e3cff */
[----:B------:R-:W-:-:S04]  /*3230*/  SHF.L.U32 R0, R3, 0x1f, RZ ;  /* 0x0000001f03007819 */ /* 0x000fc800000006ff */
[----:B------:R-:W2:Y:S02]  /*3240*/  SYNCS.PHASECHK.TRANS64 P0, [UR7+0xa0], R0 ;  /* 0x0000a000ff0075a7 */ /* 0x000ea40008001007 */
[----:B-12---:R-:W-:Y:S05]  /*3250*/  @P0 EXIT ;  /* 0x000000000000094d */ /* 0x006fea0003800000 */
[----:B------:R-:W-:Y:S02]  /*3260*/  SHF.L.U32 R3, R3, 0x1f, RZ ;  /* 0x0000001f03037819 */ /* 0x000fe400000006ff */
[----:B------:R-:W-:-:S07]  /*3270*/  MOV R0, UR7 ;  /* 0x0000000700007c02 */ /* 0x000fce0008000f00 */
.L_x_56:
[----:B-1----:R1:W2:Y:S02]  /*3280*/  SYNCS.PHASECHK.TRANS64.TRYWAIT P0, [R0+URZ+0xa0], R3 ;  /* 0x0000a003000075a7 */ /* 0x0022a400080011ff */
[----:B--2---:R-:W-:Y:S05]  /*3290*/  @!P0 NANOSLEEP.SYNCS 0x989680 ;  /* 0x009896800000895d */ /* 0x004fea0003900000 */
[----:B------:R-:W2:Y:S02]  /*32a0*/  @!P0 SYNCS.PHASECHK.TRANS64 P0, [R0+URZ+0xa0], R3 ;  /* 0x0000a003000085a7 */ /* 0x000ea400080010ff */
[----:B--2---:R-:W-:Y:S05]  /*32b0*/  @P0 EXIT ;  /* 0x000000000000094d */ /* 0x004fea0003800000 */
[----:B------:R-:W-:Y:S05]  /*32c0*/  BRA `(.L_x_56) ;  /* 0xfffffffc00ec7947 */ /* 0x000fea000383ffff */
.L_x_49:
[----:B------:R-:W-:Y:S05]  /*32d0*/  BRA.U UP5, `(.L_x_57) ;  /* 0x0000001505487547 */ /* 0x000fea000b800000 */
[----:B------:R-:W-:Y:S01]  /*32e0*/  UMOV UR4, 0x40 ;  /* 0x0000004000047882 */ /* 0x000fe20000000000 */
[----:B------:R-:W-:Y:S01]  /*32f0*/  NOP ;  /* 0x0000000000007918 */ /* 0x000fe20000000000 */
[----:B------:R-:W-:Y:S01]  /*3300*/  ULEA UR5, UR47, UR4, 0x18 ;  /* 0x000000042f057291 */ /* 0x000fe2000f8ec0ff */
[----:B------:R-:W-:Y:S02]  /*3310*/  UMOV UR6, 0x400 ;  /* 0x0000040000067882 */ /* 0x000fe40000000000 */
[----:B------:R-:W-:-:S06]  /*3320*/  ULEA UR6, UR47, UR6, 0x18 ;  /* 0x000000062f067291 */ /* 0x000fcc000f8ec0ff */
[----:B------:R-:W2:Y:S02]  /*3330*/  LDS.U8 R0, [UR5+0x1c] ;  /* 0x00001c05ff007984 */ /* 0x000ea40008000000 */
[----:B--2---:R-:W-:-:S13]  /*3340*/  ISETP.NE.AND P0, PT, R0, RZ, PT ;  /* 0x000000ff0000720c */ /* 0x004fda0003f05270 */
[----:B------:R-:W-:Y:S05]  /*3350*/  @P0 BRA `(.L_x_58) ;  /* 0x0000000400080947 */ /* 0x000fea0003800000 */
[----:B------:R-:W-:Y:S02]  /*3360*/  UISETP.NE.U32.AND UP1, UPT, UR68, 0x1, UPT ;  /* 0x000000014400788c */ /* 0x000fe4000bf25070 */
[----:B------:R-:W-:-:S07]  /*3370*/  UIADD3 UR7, UPT, UPT, UR5, 0x8, URZ ;  /* 0x0000000805077890 */ /* 0x000fce000fffe0ff */
[----:B------:R-:W-:Y:S05]  /*3380*/  BRA.U !UP1, `(.L_x_59) ;  /* 0x00000001099c7547 */ /* 0x000fea000b800000 */
[----:B------:R-:W-:Y:S01]  /*3390*/  ELECT P0, URZ, PT ;  /* 0x0000000000ff782f */ /* 0x000fe20003800000 */
[----:B------:R-:W-:-:S12]  /*33a0*/  BSSY B0, `(.L_x_59) ;  /* 0x0000025000007945 */ /* 0x000fd80003800000 */
[----:B------:R-:W-:Y:S05]  /*33b0*/  @!P0 BRA `(.L_x_60) ;  /* 0x00000000008c8947 */ /* 0x000fea0003800000 */
[----:B------:R-:W-:-:S05]  /*33c0*/  UMOV UR4, 0x10 ;  /* 0x0000001000047882 */ /* 0x000fca0000000000 */
[----:B------:R-:W-:Y:S04]  /*33d0*/  DEPBAR.LE SB2, 0x36 ;  /* 0x0000ad800000791a */ /* 0x000fe80000000000 */
[----:B------:R-:W2:Y:S02]  /*33e0*/  UTCATOMSWS.2CTA.FIND_AND_SET.ALIGN UP0, UR4, UR4 ;  /* 0x00000004000475e3 */ /* 0x000ea40008200800 */
[----:B--2---:R-:W-:Y:S01]  /*33f0*/  MOV R11, UR4 ;  /* 0x00000004000b7c02 */ /* 0x004fe20008000f00 */
[----:B------:R-:W-:Y:S06]  /*3400*/  BRA.U UP0, `(.L_x_61) ;  /* 0x0000000100187547 */ /* 0x000fec000b800000 */
.L_x_62:
[----:B------:R-:W-:Y:S05]  /*3410*/  NANOSLEEP 0x64 ;  /* 0x000000640000795d */ /* 0x000fea0003800000 */
[----:B------:R-:W-:-:S05]  /*3420*/  UMOV UR4, 0x10 ;  /* 0x0000001000047882 */ /* 0x000fca0000000000 */
[----:B------:R-:W-:Y:S04]  /*3430*/  DEPBAR.LE SB2, 0x36 ;  /* 0x0000ad800000791a */ /* 0x000fe80000000000 */
[----:B------:R-:W2:Y:S02]  /*3440*/  UTCATOMSWS.2CTA.FIND_AND_SET.ALIGN UP0, UR4, UR4 ;  /* 0x00000004000475e3 */ /* 0x000ea40008200800 */
[----:B--2---:R-:W-:Y:S01]  /*3450*/  MOV R11, UR4 ;  /* 0x00000004000b7c02 */ /* 0x004fe20008000f00 */
[----:B------:R-:W-:Y:S05]  /*3460*/  BRA.U !UP0, `(.L_x_62) ;  /* 0xfffffffd08e87547 */ /* 0x000fea000b83ffff */
.L_x_61:
[----:B------:R-:W2:Y:S01]  /*3470*/  LDS R7, [UR5+0x10] ;  /* 0x00001005ff077984 */ /* 0x000ea20008000800 */
[----:B------:R-:W-:Y:S01]  /*3480*/  IMAD.U32 R5, RZ, RZ, UR6 ;  /* 0x00000006ff057e24 */ /* 0x000fe2000f8e00ff */
[----:B------:R-:W-:-:S03]  /*3490*/  MOV R4, UR69 ;  /* 0x0000004500047c02 */ /* 0x000fc60008000f00 */
[----:B------:R-:W-:Y:S01]  /*34a0*/  VIADD R5, R5, 0x140 ;  /* 0x0000014005057836 */ /* 0x000fe20000000000 */
[----:B--2---:R-:W-:-:S04]  /*34b0*/  SHF.L.U32 R7, R7, 0x1f, RZ ;  /* 0x0000001f07077819 */ /* 0x004fc800000006ff */
[----:B------:R-:W2:Y:S02]  /*34c0*/  SYNCS.PHASECHK.TRANS64.TRYWAIT P0, [UR5+0x8], R7 ;  /* 0x00000807ff0075a7 */ /* 0x000ea40008001105 */
[----:B--2---:R-:W-:Y:S05]  /*34d0*/  @P0 BRA `(.L_x_63) ;  /* 0x0000000000080947 */ /* 0x004fea0003800000 */
[----:B------:R-:W2:Y:S02]  /*34e0*/  SYNCS.PHASECHK.TRANS64.TRYWAIT P0, [UR5+0x8], R7 ;  /* 0x00000807ff0075a7 */ /* 0x000ea40008001105 */
[----:B--2---:R-:W-:Y:S05]  /*34f0*/  @!P0 BRA `(.L_x_64) ;  /* 0x0000006c00f48947 */ /* 0x004fea0003800000 */
.L_x_63:
[----:B--2---:R-:W-:Y:S01]  /*3500*/  HFMA2 R0, -RZ, RZ, 0, 5.9604644775390625e-08 ;  /* 0x00000001ff007431 */ /* 0x004fe200000001ff */
[----:B------:R-:W-:Y:S01]  /*3510*/  UPRMT UR4, UR69, 0x654, UR7 ;  /* 0x0000065445047896 */ /* 0x000fe20008000007 */
[----:B------:R-:W-:Y:S01]  /*3520*/  IMAD.MOV.U32 R8, RZ, RZ, 0xffff ;  /* 0x0000ffffff087424 */ /* 0x000fe200078e00ff */
[----:B------:R-:W-:Y:S01]  /*3530*/  PRMT R4, R4, 0x654, R5 ;  /* 0x0000065404047816 */ /* 0x000fe20000000005 */
[----:B------:R-:W-:Y:S02]  /*3540*/  IMAD.MOV.U32 R6, RZ, RZ, 0x4 ;  /* 0x00000004ff067424 */ /* 0x000fe400078e00ff */
[----:B------:R-:W-:Y:S01]  /*3550*/  IMAD.SHL.U32 R9, R11, 0x20, RZ ;  /* 0x000000200b097824 */ /* 0x000fe200078e00ff */
[----:B------:R-:W-:Y:S02]  /*3560*/  MOV R5, UR4 ;  /* 0x0000000400057c02 */ /* 0x000fe40008000f00 */
[-C--:B------:R-:W-:Y:S01]  /*3570*/  SHF.L.U32 R8, R8, R11.reuse, RZ ;  /* 0x0000000b08087219 */ /* 0x080fe200000006ff */
[----:B------:R2:W-:Y:S01]  /*3580*/  SYNCS.ARRIVE.TRANS64.RED RZ, [UR4], R6 ;  /* 0x00000006ffff79a7 */ /* 0x0005e20008000404 */
[----:B------:R-:W-:Y:S01]  /*3590*/  SHF.L.U32 R7, R0, R11, RZ ;  /* 0x0000000b00077219 */ /* 0x000fe200000006ff */
[----:B------:R2:W-:Y:S04]  /*35a0*/  STS [UR6+0x140], R9 ;  /* 0x00014009ff007988 */ /* 0x0005e80008000806 */
[----:B------:R2:W-:Y:S04]  /*35b0*/  STAS [R4.64], R11 ;  /* 0x0000000b04007dbd */ /* 0x0005e8000c0008ff */
[----:B------:R2:W-:Y:S04]  /*35c0*/  ATOMS.OR RZ, [UR5+0x14], R8 ;  /* 0x00001408ffff798c */ /* 0x0005e8000b000005 */
[----:B------:R2:W-:Y:S04]  /*35d0*/  ATOMS.OR RZ, [UR5+0x18], R7 ;  /* 0x00001807ffff798c */ /* 0x0005e8000b000005 */
[----:B------:R2:W-:Y:S02]  /*35e0*/  ATOMS.XOR RZ, [UR5+0x10], R0 ;  /* 0x00001000ffff798c */ /* 0x0005e4000b800005 */
.L_x_60:
[----:B-1----:R-:W-:Y:S05]  /*35f0*/  BSYNC B0 ;  /* 0x0000000000007941 */ /* 0x002fea0003800000 */
.L_x_59:
[----:B------:R-:W-:Y:S05]  /*3600*/  BRA.U UP1, `(.L_x_65) ;  /* 0x00000001016c7547 */ /* 0x000fea000b800000 */
[----:B------:R-:W-:-:S03]  /*3610*/  UMOV UR4, 0xffffffff ;  /* 0xffffffff00047882 */ /* 0x000fc60000000000 */
[----:B------:R-:W-:Y:S05]  /*3620*/  BRA.DIV UR4, `(.L_x_66) ;  /* 0x0000006e04c07947 */ /* 0x000fea000b800000 */
[----:B------:R-:W-:-:S13]  /*3630*/  ELECT P0, URZ, PT ;  /* 0x0000000000ff782f */ /* 0x000fda0003800000 */
.L_x_168:
[----:B------:R-:W-:Y:S05]  /*3640*/  @!P0 BRA `(.L_x_65) ;  /* 0x00000000005c8947 */ /* 0x000fea0003800000 */
[----:B--2---:R-:W2:Y:S02]  /*3650*/  LDS R5, [UR5+0x10] ;  /* 0x00001005ff057984 */ /* 0x004ea40008000800 */
[----:B--2---:R-:W-:-:S04]  /*3660*/  SHF.L.U32 R5, R5, 0x1f, RZ ;  /* 0x0000001f05057819 */ /* 0x004fc800000006ff */
[----:B------:R-:W2:Y:S02]  /*3670*/  SYNCS.PHASECHK.TRANS64.TRYWAIT P0, [UR5+0x8], R5 ;  /* 0x00000805ff0075a7 */ /* 0x000ea40008001105 */
[----:B--2---:R-:W-:Y:S05]  /*3680*/  @P0 BRA `(.L_x_67) ;  /* 0x0000000000080947 */ /* 0x004fea0003800000 */
[----:B------:R-:W2:Y:S02]  /*3690*/  SYNCS.PHASECHK.TRANS64.TRYWAIT P0, [UR5+0x8], R5 ;  /* 0x00000805ff0075a7 */ /* 0x000ea40008001105 */
[----:B--2---:R-:W-:Y:S05]  /*36a0*/  @!P0 BRA `(.L_x_68) ;  /* 0x0000006c00c48947 */ /* 0x004fea0003800000 */
.L_x_67:
[----:B------:R-:W3:Y:S01]  /*36b0*/  LDS R7, [UR6+0x140] ;  /* 0x00014006ff077984 */ /* 0x000ee20008000800 */
[----:B--2---:R-:W-:Y:S02]  /*36c0*/  HFMA2 R0, -RZ, RZ, 0, 5.9604644775390625e-08 ;  /* 0x00000001ff007431 */ /* 0x004fe400000001ff */
[----:B------:R-:W-:Y:S01]  /*36d0*/  IMAD.MOV.U32 R4, RZ, RZ, 0xffff ;  /* 0x0000ffffff047424 */ /* 0x000fe200078e00ff */
[----:B------:R-:W-:Y:S01]  /*36e0*/  UPRMT UR4, UR69, 0x654, UR7 ;  /* 0x0000065445047896 */ /* 0x000fe20008000007 */
[----:B---3--:R-:W-:-:S03]  /*36f0*/  IMAD.SHL.U32 R5, R7, 0x20, RZ ;  /* 0x0000002007057824 */ /* 0x008fc600078e00ff */
[-C--:B------:R-:W-:Y:S02]  /*3700*/  SHF.L.U32 R4, R4, R7.reuse, RZ ;  /* 0x0000000704047219 */ /* 0x080fe400000006ff */
[----:B------:R-:W-:Y:S01]  /*3710*/  SHF.L.U32 R7, R0, R7, RZ ;  /* 0x0000000700077219 */ /* 0x000fe200000006ff */
[----:B------:R3:W-:Y:S04]  /*3720*/  STS [UR6+0x140], R5 ;  /* 0x00014005ff007988 */ /* 0x0007e80008000806 */
[----:B------:R3:W-:Y:S04]  /*3730*/  ATOMS.OR RZ, [UR5+0x14], R4 ;  /* 0x00001404ffff798c */ /* 0x0007e8000b000005 */
[----:B------:R3:W-:Y:S01]  /*3740*/  ATOMS.OR RZ, [UR5+0x18], R7 ;  /* 0x00001807ffff798c */ /* 0x0007e2000b000005 */
[----:B------:R-:W-:Y:S03]  /*3750*/  SYNCS.ARRIVE.TRANS64.RED.A1T0 RZ, [UR4], RZ ;  /* 0x000000ffffff79a7 */ /* 0x000fe60008100404 */
[----:B------:R3:W-:Y:S01]  /*3760*/  ATOMS.XOR RZ, [UR5+0x10], R0 ;  /* 0x00001000ffff798c */ /* 0x0007e2000b800005 */
[----:B------:R-:W-:Y:S05]  /*3770*/  BRA `(.L_x_65) ;  /* 0x0000000000107947 */ /* 0x000fea0003800000 */
.L_x_58:
[----:B------:R-:W-:Y:S02]  /*3780*/  MOV R0, 0xffffffff ;  /* 0xffffffff00007802 */ /* 0x000fe40000000f00 */
[----:B------:R-:W-:-:S03]  /*3790*/  MOV R4, 0x37c0 ;  /* 0x000037c000047802 */ /* 0x000fc60000000f00 */
[----:B------:R2:W-:Y:S04]  /*37a0*/  STS [UR6+0x140], R0 ;  /* 0x00014000ff007988 */ /* 0x0005e80008000806 */
[----:B-12--5:R-:W-:Y:S05]  /*37b0*/  CALL.REL.NOINC `($__internal_1_$__cuda_sm10x_tcgen05_guardrail_trap_phase_invalid_during_alloc) ;  /* 0x0000007400987944 */ /* 0x026fea0003c00000 */
.L_x_65:
[----:B------:R-:W-:Y:S05]  /*37c0*/  WARPSYNC.ALL ;  /* 0x0000000000007948 */ /* 0x000fea0003800000 */
[----:B------:R-:W4:Y:S01]  /*37d0*/  S2UR UR4, SR_CgaCtaId ;  /* 0x00000000000479c3 */ /* 0x000f220000008800 */
[----:B------:R-:W-:Y:S01]  /*37e0*/  UMOV UR41, 0x400 ;  /* 0x0000040000297882 */ /* 0x000fe20000000000 */
[----:B------:R-:W-:-:S06]  /*37f0*/  NOP ;  /* 0x0000000000007918 */ /* 0x000fcc0000000000 */
[----:B------:R-:W-:Y:S06]  /*3800*/  BAR.ARV 0x6, 0xa0 ;  /* 0x0182800000007b1d */ /* 0x000fec0000002000 */
[----:B------:R-:W1:Y:S01]  /*3810*/  LDCU UR6, c[0x0][0x38c] ;  /* 0x00007180ff0677ac */ /* 0x000e620008000800 */
[----:B------:R-:W-:Y:S01]  /*3820*/  LOP3.LUT R3, R3, 0xffff, RZ, 0xc0, !PT ;  /* 0x0000ffff03037812 */ /* 0x000fe200078ec0ff */
[----:B--2---:R-:W-:Y:S01]  /*3830*/  IMAD.MOV.U32 R9, RZ, RZ, 0x1 ;  /* 0x00000001ff097424 */ /* 0x004fe200078e00ff */
[----:B------:R-:W-:Y:S01]  /*3840*/  LOP3.LUT R2, R2, 0xffff, RZ, 0xc0, !PT ;  /* 0x0000ffff02027812 */ /* 0x000fe200078ec0ff */
[----:B------:R-:W-:Y:S01]  /*3850*/  IMAD.MOV.U32 R8, RZ, RZ, RZ ;  /* 0x000000ffff087224 */ /* 0x000fe200078e00ff */
[----:B------:R-:W-:Y:S01]  /*3860*/  R2UR UR43, R3 ;  /* 0x00000000032b72ca */ /* 0x000fe200000e0000 */
[----:B------:R-:W-:Y:S01]  /*3870*/  UMOV UR47, URZ ;  /* 0x000000ff002f7c82 */ /* 0x000fe20008000000 */
[----:B------:R-:W-:-:S02]  /*3880*/  R2UR UR65, R2 ;  /* 0x00000000024172ca */ /* 0x000fc400000e0000 */
[----:B------:R-:W-:Y:S01]  /*3890*/  CS2R R2, SRZ ;  /* 0x0000000000027805 */ /* 0x000fe2000001ff00 */
[----:B------:R-:W-:Y:S01]  /*38a0*/  UMOV UR38, URZ ;  /* 0x000000ff00267c82 */ /* 0x000fe20008000000 */
[----:B----4-:R-:W-:Y:S01]  /*38b0*/  ULEA UR41, UR4, UR41, 0x18 ;  /* 0x0000002904297291 */ /* 0x010fe2000f8ec0ff */
[----:B------:R-:W-:Y:S01]  /*38c0*/  UMOV UR37, URZ ;  /* 0x000000ff00257c82 */ /* 0x000fe20008000000 */
[----:B------:R-:W-:Y:S02]  /*38d0*/  UISETP.NE.AND UP3, UPT, UR68, URZ, UPT ;  /* 0x000000ff4400728c */ /* 0x000fe4000bf65270 */
[----:B------:R-:W-:Y:S02]  /*38e0*/  UIADD3 UR5, UPT, UPT, UR41, 0x8400, URZ ;  /* 0x0000840029057890 */ /* 0x000fe4000fffe0ff */
[----:B------:R-:W-:-:S03]  /*38f0*/  UIADD3 UR4, UPT, UPT, UR41, 0x18400, URZ ;  /* 0x0001840029047890 */ /* 0x000fc6000fffe0ff */
[----:B---3--:R-:W2:Y:S01]  /*3900*/  LDS R0, [UR41+0x140] ;  /* 0x00014029ff007984 */ /* 0x008ea20008000800 */
[----:B-1----:R-:W-:Y:S02]  /*3910*/  UIADD3 UR6, UPT, UPT, UR6, 0x7f, URZ ;  /* 0x0000007f06067890 */ /* 0x002fe4000fffe0ff */
[----:B------:R-:W-:Y:S02]  /*3920*/  USHF.R.U32.HI UR5, URZ, 0x4, UR5 ;  /* 0x00000004ff057899 */ /* 0x000fe40008011605 */
[----:B------:R-:W-:Y:S02]  /*3930*/  USHF.R.S32.HI UR64, URZ, 0x1f, UR6 ;  /* 0x0000001fff407899 */ /* 0x000fe40008011406 */
[----:B------:R-:W-:Y:S02]  /*3940*/  USHF.R.U32.HI UR4, URZ, 0x4, UR4 ;  /* 0x00000004ff047899 */ /* 0x000fe40008011604 */
[----:B------:R-:W-:Y:S02]  /*3950*/  ULEA.HI UR64, UR64, UR6, URZ, 0x7 ;  /* 0x0000000640407291 */ /* 0x000fe4000f8f38ff */
[----:B------:R-:W-:-:S02]  /*3960*/  ULOP3.LUT UR5, UR5, 0x3fff, URZ, 0xc0, !UPT ;  /* 0x00003fff05057892 */ /* 0x000fc4000f8ec0ff */
[----:B------:R-:W-:Y:S02]  /*3970*/  USHF.R.S32.HI UR64, URZ, 0x7, UR64 ;  /* 0x00000007ff407899 */ /* 0x000fe40008011440 */
[----:B------:R-:W-:Y:S02]  /*3980*/  ULOP3.LUT UR45, UR4, 0x3fff, URZ, 0xc0, !UPT ;  /* 0x00003fff042d7892 */ /* 0x000fe4000f8ec0ff */
[----:B------:R-:W-:Y:S01]  /*3990*/  UISETP.LT.AND UP0, UPT, UR64, 0x1, UPT ;  /* 0x000000014000788c */ /* 0x000fe2000bf01270 */
[----:B------:R-:W-:Y:S01]  /*39a0*/  UMOV UR62, 0x0 ;  /* 0x00000000003e7882 */ /* 0x000fe20000000000 */
        /* <DEDUP_REMOVED lines=9> */
[----:B------:R-:W-:-:S02]  /*3a40*/  ULOP3.LUT UR44, UR5, 0x10000, URZ, 0xfc, !UPT ;  /* 0x00010000052c7892 */ /* 0x000fc4000f8efcff */
[----:B------:R-:W-:Y:S02]  /*3a50*/  ULOP3.LUT UR45, UR45, 0x10000, URZ, 0xfc, !UPT ;  /* 0x000100002d2d7892 */ /* 0x000fe4000f8efcff */
[----:B------:R-:W-:Y:S01]  /*3a60*/  USEL UR66, UR64, 0x1, !UP0 ;  /* 0x0000000140427887 */ /* 0x000fe2000c000000 */
[----:B------:R-:W-:Y:S01]  /*3a70*/  UMOV UR52, 0x0 ;  /* 0x0000000000347882 */ /* 0x000fe20000000000 */
[----:B------:R-:W-:Y:S01]  /*3a80*/  UMOV UR53, 0x8400490 ;  /* 0x0840049000357882 */ /* 0x000fe20000000000 */
[----:B------:R-:W-:Y:S01]  /*3a90*/  UMOV UR50, 0x0 ;  /* 0x0000000000327882 */ /* 0x000fe20000000000 */
[----:B------:R-:W-:Y:S01]  /*3aa0*/  UMOV UR51, 0x8400490 ;  /* 0x0840049000337882 */ /* 0x000fe20000000000 */
[----:B------:R-:W-:Y:S01]  /*3ab0*/  UMOV UR48, 0x0 ;  /* 0x0000000000307882 */ /* 0x000fe20000000000 */
[----:B--2---:R-:W-:Y:S01]  /*3ac0*/  R2UR UR67, R0 ;  /* 0x00000000004372ca */ /* 0x004fe200000e0000 */
[----:B------:R-:W-:-:S14]  /*3ad0*/  UMOV UR49, 0x8400490 ;  /* 0x0840049000317882 */ /* 0x000fdc0000000000 */
.L_x_76:
[C---:B------:R-:W-:Y:S02]  /*3ae0*/  LEA R0, R8.reuse, UR41, 0x3 ;  /* 0x0000002908007c11 */ /* 0x040fe4000f8e18ff */
[----:B------:R-:W-:Y:S02]  /*3af0*/  SHF.L.U32 R5, R3, 0x1f, RZ ;  /* 0x0000001f03057819 */ /* 0x000fe400000006ff */
[----:B------:R-:W-:Y:S02]  /*3b00*/  LEA R4, R8, UR41, 0x4 ;  /* 0x0000002908047c11 */ /* 0x000fe4000f8e20ff */
[----:B------:R-:W1:Y:S02]  /*3b10*/  SYNCS.PHASECHK.TRANS64.TRYWAIT P0, [R0+URZ+0x90], R5 ;  /* 0x00009005000075a7 */ /* 0x000e6400080011ff */
[----:B-1-3--:R-:W-:Y:S05]  /*3b20*/  @!P0 BRA `(.L_x_69) ;  /* 0x0000006800bc8947 */ /* 0x00afea0003800000 */
.L_x_169:
[----:B-1----:R-:W1:Y:S01]  /*3b30*/  LDS.128 R4, [R4+0x120] ;  /* 0x0001200004047984 */ /* 0x002e620000000c00 */
[----:B------:R-:W-:Y:S02]  /*3b40*/  VIADD R0, R0, 0xa0 ;  /* 0x000000a000007836 */ /* 0x000fe40000000000 */
[----:B------:R-:W-:Y:S01]  /*3b50*/  VIADD R8, R8, 0x1 ;  /* 0x0000000108087836 */ /* 0x000fe20000000000 */
[----:B------:R-:W-:Y:S01]  /*3b60*/  @!PT LDS RZ, [RZ] ;  /* 0x00000000fffff984 */ /* 0x000fe20000000800 */
[----:B------:R-:W-:Y:S01]  /*3b70*/  @!PT LDS RZ, [RZ] ;  /* 0x00000000fffff984 */ /* 0x000fe20000000800 */
[----:B------:R-:W-:Y:S01]  /*3b80*/  @!PT LDS RZ, [RZ] ;  /* 0x00000000fffff984 */ /* 0x000fe20000000800 */
[----:B------:R-:W-:Y:S01]  /*3b90*/  @!PT LDS RZ, [RZ] ;  /* 0x00000000fffff984 */ /* 0x000fe20000000800 */
[----:B------:R2:W-:Y:S06]  /*3ba0*/  MEMBAR.ALL.CTA ;  /* 0x0000000000007992 */ /* 0x0005ec0000008000 */
[----:B--2---:R-:W2:Y:S01]  /*3bb0*/  FENCE.VIEW.ASYNC.S ;  /* 0x00000000000073c6 */ /* 0x004ea20000000000 */
[----:B------:R-:W-:-:S04]  /*3bc0*/  PRMT R0, RZ, 0x654, R0 ;  /* 0x00000654ff007816 */ /* 0x000fc80000000000 */
[----:B--2---:R2:W-:Y:S01]  /*3bd0*/  SYNCS.ARRIVE.TRANS64.RED.A1T0 RZ, [R0+URZ], RZ ;  /* 0x000000ff00ff79a7 */ /* 0x0045e200081004ff */
[----:B-1----:R-:W-:Y:S01]  /*3be0*/  LOP3.LUT P1, RZ, R6, 0x1, RZ, 0xc0, !PT ;  /* 0x0000000106ff7812 */ /* 0x002fe2000782c0ff */
[----:B--2---:R-:W-:-:S12]  /*3bf0*/  BRA.U UP3, `(.L_x_70) ;  /* 0x0000000503587547 */ /* 0x004fd8000b800000 */
[----:B------:R-:W1:Y:S01]  /*3c00*/  LDCU UR4, c[0x0][0x38c] ;  /* 0x00007180ff0477ac */ /* 0x000e620008000800 */
[----:B------:R-:W-:Y:S02]  /*3c10*/  PLOP3.LUT P2, PT, PT, PT, PT, 0x80, 0x8 ;  /* 0x000000000008781c */ /* 0x000fe40003f4f070 */
[----:B------:R-:W-:Y:S01]  /*3c20*/  SHF.L.U32 R5, R9, 0x1f, RZ ;  /* 0x0000001f09057819 */ /* 0x000fe200000006ff */
[----:B------:R-:W-:Y:S02]  /*3c30*/  ULEA UR46, UR47, UR41, 0x3 ;  /* 0x000000292f2e7291 */ /* 0x000fe4000f8e18ff */
[----:B------:R-:W-:Y:S02]  /*3c40*/  ULEA UR36, UR47, UR67, 0x7 ;  /* 0x000000432f247291 */ /* 0x000fe4000f8e38ff */
[----:B-1----:R-:W-:-:S06]  /*3c50*/  UISETP.GE.AND UP0, UPT, UR4, 0x1, UPT ;  /* 0x000000010400788c */ /* 0x002fcc000bf06270 */
[----:B------:R-:W-:-:S05]  /*3c60*/  PLOP3.LUT P0, PT, PT, PT, UP0, 0x80, 0x8 ;  /* 0x000000000008781c */ /* 0x000fca0003f0f008 */
[----:B------:R-:W-:-:S08]  /*3c70*/  @UP0 ULEA UR4, UR38, UR41, 0x3 ;  /* 0x0000002926040291 */ /* 0x000fd0000f8e18ff */
[----:B------:R-:W-:-:S04]  /*3c80*/  @P0 SHF.L.U32 R0, R2, 0x1f, RZ ;  /* 0x0000001f02000819 */ /* 0x000fc800000006ff */
[----:B------:R1:W2:Y:S01]  /*3c90*/  @P0 SYNCS.PHASECHK.TRANS64.TRYWAIT P2, [UR4], R0 ;  /* 0x00000000ff0005a7 */ /* 0x0002a20008041104 */
[----:B------:R-:W3:Y:S02]  /*3ca0*/  SYNCS.PHASECHK.TRANS64.TRYWAIT P0, [UR46+0xd0], R5 ;  /* 0x0000d005ff0075a7 */ /* 0x000ee4000800112e */
[----:B-123--:R-:W-:Y:S05]  /*3cb0*/  @!P0 BRA `(.L_x_71) ;  /* 0x00000068006c8947 */ /* 0x00efea0003800000 */
.L_x_171:
[----:B------:R-:W-:Y:S01]  /*3cc0*/  UMOV UR42, UR37 ;  /* 0x00000025002a7c82 */ /* 0x000fe20008000000 */
[----:B------:R-:W-:Y:S05]  /*3cd0*/  BRA.U !UP0, `(.L_x_72) ;  /* 0x0000000508107547 */ /* 0x000fea000b800000 */
[----:B------:R-:W-:Y:S02]  /*3ce0*/  UIADD3 UR42, UPT, UPT, UR66, UR37, URZ ;  /* 0x00000025422a7290 */ /* 0x000fe4000fffe0ff */
[----:B------:R-:W-:Y:S01]  /*3cf0*/  UPLOP3.LUT UP2, UPT, UPT, UPT, UPT, 0x40, 0x4 ;  /* 0x000000000004789c */ /* 0x000fe20003f4e870 */
[----:B------:R-:W-:Y:S01]  /*3d00*/  UMOV UR39, UR64 ;  /* 0x0000004000277c82 */ /* 0x000fe20008000000 */
[----:B------:R-:W-:-:S09]  /*3d10*/  UMOV UR5, UR38 ;  /* 0x0000002600057c82 */ /* 0x000fd20008000000 */
.L_x_75:
[----:B------:R-:W-:Y:S01]  /*3d20*/  ULEA UR7, UR5, UR41, 0x3 ;  /* 0x0000002905077291 */ /* 0x000fe2000f8e18ff */
[----:B--23--:R-:W-:Y:S11]  /*3d30*/  @P2 BRA `(.L_x_73) ;  /* 0x00000000000c2947 */ /* 0x00cff60003800000 */
[----:B-1----:R-:W-:Y:S04]  /*3d40*/  SHF.L.U32 R5, R2, 0x1f, RZ ;  /* 0x0000001f02057819 */ /* 0x002fe800000006ff */
[----:B------:R-:W1:Y:S02]  /*3d50*/  SYNCS.PHASECHK.TRANS64.TRYWAIT P0, [UR7], R5 ;  /* 0x00000005ff0075a7 */ /* 0x000e640008001107 */
[----:B-1----:R-:W-:Y:S05]  /*3d60*/  @!P0 BRA `(.L_x_74) ;  /* 0x0000006800588947 */ /* 0x002fea0003800000 */
.L_x_73:
[----:B------:R-:W-:Y:S01]  /*3d70*/  UISETP.NE.AND UP0, UPT, UR39, 0x1, UPT ;  /* 0x000000012700788c */ /* 0x000fe2000bf05270 */
[----:B------:R-:W-:Y:S01]  /*3d80*/  PLOP3.LUT P2, PT, PT, PT, PT, 0x80, 0x8 ;  /* 0x000000000008781c */ /* 0x000fe20003f4f070 */
[----:B------:R-:W-:Y:S02]  /*3d90*/  UIADD3 UR4, UPT, UPT, UR5, 0x1, URZ ;  /* 0x0000000105047890 */ /* 0x000fe4000fffe0ff */
[----:B------:R-:W-:Y:S02]  /*3da0*/  UIADD3 UR40, UPT, UPT, UR7, 0x20, URZ ;  /* 0x0000002007287890 */ /* 0x000fe4000fffe0ff */
[----:B------:R-:W-:Y:S01]  /*3db0*/  UISETP.NE.AND UP1, UPT, UR4, 0x4, UPT ;  /* 0x000000040400788c */ /* 0x000fe2000bf25270 */
[----:B------:R-:W-:Y:S01]  /*3dc0*/  PLOP3.LUT P0, PT, PT, PT, UP0, 0x80, 0x8 ;  /* 0x000000000008781c */ /* 0x000fe20003f0f008 */
[----:B------:R-:W-:Y:S02]  /*3dd0*/  UIADD3 UR37, UPT, UPT, UR37, 0x1, URZ ;  /* 0x0000000125257890 */ /* 0x000fe4000fffe0ff */
[----:B------:R-:W-:Y:S02]  /*3de0*/  USEL UR6, URZ, 0x1, UP1 ;  /* 0x00000001ff067887 */ /* 0x000fe40008800000 */
[----:B------:R-:W-:Y:S02]  /*3df0*/  USEL UR38, UR4, URZ, UP1 ;  /* 0x000000ff04267287 */ /* 0x000fe40008800000 */
[----:B------:R-:W-:Y:S02]  /*3e00*/  UIADD3 UR39, UPT, UPT, UR39, -0x1, URZ ;  /* 0xffffffff27277890 */ /* 0x000fe4000fffe0ff */
[----:B------:R-:W-:Y:S01]  /*3e10*/  @UP0 ULEA UR4, UR38, UR41, 0x3 ;  /* 0x0000002926040291 */ /* 0x000fe2000f8e18ff */
[----:B------:R-:W-:Y:S01]  /*3e20*/  LOP3.LUT R2, R2, UR6, RZ, 0x3c, !PT ;  /* 0x0000000602027c12 */ /* 0x000fe2000f8e3cff */
[----:B------:R-:W-:Y:S02]  /*3e30*/  ULEA UR6, UR5, UR45, 0xb ;  /* 0x0000002d05067291 */ /* 0x000fe4000f8e58ff */
[----:B------:R-:W-:Y:S01]  /*3e40*/  UISETP.NE.AND UP0, UPT, UR37, UR42, UPT ;  /* 0x0000002a2500728c */ /* 0x000fe2000bf05270 */
[----:B-1----:R-:W-:Y:S01]  /*3e50*/  @P0 SHF.L.U32 R0, R2, 0x1f, RZ ;  /* 0x0000001f02000819 */ /* 0x002fe200000006ff */
[----:B------:R-:W-:Y:S02]  /*3e60*/  UIADD3 UR34, UPT, UPT, UR6, 0x2, URZ ;  /* 0x0000000206227890 */ /* 0x000fe4000fffe0ff */
[----:B------:R-:W-:Y:S01]  /*3e70*/  UIADD3 UR30, UPT, UPT, UR6, 0x4, URZ ;  /* 0x00000004061e7890 */ /* 0x000fe2000fffe0ff */
[----:B------:R2:W3:Y:S01]  /*3e80*/  @P0 SYNCS.PHASECHK.TRANS64.TRYWAIT P2, [UR4], R0 ;  /* 0x00000000ff0005a7 */ /* 0x0004e20008041104 */
[----:B------:R-:W-:Y:S02]  /*3e90*/  ULEA UR4, UR5, UR44, 0xa ;  /* 0x0000002c05047291 */ /* 0x000fe4000f8e50ff */
[----:B------:R-:W-:Y:S02]  /*3ea0*/  UIADD3 UR26, UPT, UPT, UR6, 0x6, URZ ;  /* 0x00000006061a7890 */ /* 0x000fe4000fffe0ff */
        /* <DEDUP_REMOVED lines=10> */
[----:B------:R-:W-:Y:S01]  /*3f50*/  UIADD3 UR8, UPT, UPT, UR4, 0x206, URZ ;  /* 0x0000020604087890 */ /* 0x000fe2000fffe0ff */
[----:B------:R-:W-:Y:S01]  /*3f60*/  UMOV UR7, 0x40004040 ;  /* 0x4000404000077882 */ /* 0x000fe20000000000 */
[----:B------:R-:W-:Y:S01]  /*3f70*/  UMOV UR5, 0x40004040 ;  /* 0x4000404000057882 */ /* 0x000fe20000000000 */
[----:B------:R-:W-:Y:S01]  /*3f80*/  UMOV UR35, 0x40004040 ;  /* 0x4000404000237882 */ /* 0x000fe20000000000 */
[----:B------:R1:W-:Y:S01]  /*3f90*/  UTCHMMA.2CTA gdesc[UR4], gdesc[UR6], tmem[UR36], tmem[UR62], idesc[UR63], UP2 ;  /* 0x00ff3e06040075ea */ /* 0x0003e20009200024 */
[----:B------:R-:W-:Y:S01]  /*3fa0*/  UPLOP3.LUT UP2, UPT, UPT, UPT, UPT, 0x80, 0x8 ;  /* 0x000000000008789c */ /* 0x000fe20003f4f070 */
[----:B------:R-:W-:Y:S01]  /*3fb0*/  UMOV UR33, 0x40004040 ;  /* 0x4000404000217882 */ /* 0x000fe20000000000 */
[----:B------:R-:W-:Y:S01]  /*3fc0*/  UMOV UR31, 0x40004040 ;  /* 0x40004040001f7882 */ /* 0x000fe20000000000 */
[----:B------:R2:W-:Y:S01]  /*3fd0*/  UTCHMMA.2CTA gdesc[UR32], gdesc[UR34], tmem[UR36], tmem[UR60], idesc[UR61], UPT ;  /* 0x00ff3c22200075ea */ /* 0x0005e2000ba00024 */
        /* <DEDUP_REMOVED lines=14> */
[----:B------:R-:W-:Y:S01]  /*40c0*/  UMOV UR9, 0x40004040 ;  /* 0x4000404000097882 */ /* 0x000fe20000000000 */
[----:B------:R2:W-:Y:S01]  /*40d0*/  UTCHMMA.2CTA gdesc[UR12], gdesc[UR14], tmem[UR36], tmem[UR50], idesc[UR51], UPT ;  /* 0x00ff320e0c0075ea */ /* 0x0005e2000ba00024 */
[----:B------:R2:W-:Y:S01]  /*40e0*/  UTCHMMA.2CTA gdesc[UR8], gdesc[UR10], tmem[UR36], tmem[UR48], idesc[UR49], UPT ;  /* 0x00ff300a080075ea */ /* 0x0005e2000ba00024 */
[----:B------:R2:W-:Y:S01]  /*40f0*/  UTCBAR.2CTA.MULTICAST [UR40], URZ, UR43 ;  /* 0x000000ff280073e9 */ /* 0x0005e2000820082b */
[----:B-1----:R-:W-:Y:S01]  /*4100*/  UMOV UR5, UR38 ;  /* 0x0000002600057c82 */ /* 0x002fe20008000000 */
[----:B------:R-:W-:Y:S05]  /*4110*/  BRA.U UP0, `(.L_x_75) ;  /* 0xfffffffd00007547 */ /* 0x000fea000b83ffff */
.L_x_72:
[----:B------:R-:W-:Y:S01]  /*4120*/  UIADD3 UR4, UPT, UPT, UR46, 0xb0, URZ ;  /* 0x000000b02e047890 */ /* 0x000fe2000fffe0ff */
[----:B------:R-:W-:-:S08]  /*4130*/  UMOV UR37, UR42 ;  /* 0x0000002a00257c82 */ /* 0x000fd00008000000 */
[----:B------:R4:W-:Y:S01]  /*4140*/  UTCBAR.2CTA.MULTICAST [UR4], URZ, UR65 ;  /* 0x000000ff040073e9 */ /* 0x0009e20008200841 */
[----:B------:R-:W-:Y:S02]  /*4150*/  NOP ;  /* 0x0000000000007918 */ /* 0x000fe40000000000 */
.L_x_70:
[----:B----4-:R-:W-:Y:S01]  /*4160*/  UIADD3 UR4, UPT, UPT, UR47, 0x1, URZ ;  /* 0x000000012f047890 */ /* 0x010fe2000fffe0ff */
[----:B------:R-:W-:-:S03]  /*4170*/  ISETP.NE.AND P0, PT, R8, 0x2, PT ;  /* 0x000000020800780c */ /* 0x000fc60003f05270 */
[----:B------:R-:W-:Y:S01]  /*4180*/  UISETP.NE.AND UP0, UPT, UR4, 0x4, UPT ;  /* 0x000000040400788c */ /* 0x000fe2000bf05270 */
[----:B-12---:R-:W-:Y:S02]  /*4190*/  SEL R0, RZ, 0x1, P0 ;  /* 0x00000001ff007807 */ /* 0x006fe40000000000 */
[----:B------:R-:W-:Y:S01]  /*41a0*/  SEL R8, R8, RZ, P0 ;  /* 0x000000ff08087207 */ /* 0x000fe20000000000 */
[----:B------:R-:W-:Y:S01]  /*41b0*/  USEL UR5, URZ, 0x1, UP0 ;  /* 0x00000001ff057887 */ /* 0x000fe20008000000 */
[----:B------:R-:W-:Y:S01]  /*41c0*/  LOP3.LUT R3, R3, R0, RZ, 0x3c, !PT ;  /* 0x0000000003037212 */ /* 0x000fe200078e3cff */
[----:B------:R-:W-:-:S04]  /*41d0*/  USEL UR47, UR4, URZ, UP0 ;  /* 0x000000ff042f7287 */ /* 0x000fc80008000000 */
[----:B------:R-:W-:Y:S01]  /*41e0*/  LOP3.LUT R9, R9, UR5, RZ, 0x3c, !PT ;  /* 0x0000000509097c12 */ /* 0x000fe2000f8e3cff */
[----:B------:R-:W-:Y:S07]  /*41f0*/  @P1 BRA `(.L_x_76) ;  /* 0xfffffff800381947 */ /* 0x000fee000383ffff */
[----:B------:R-:W1:Y:S01]  /*4200*/  S2UR UR8, SR_CgaCtaId ;  /* 0x00000000000879c3 */ /* 0x000e620000008800 */
[----:B------:R-:W-:Y:S01]  /*4210*/  ELECT P0, URZ, PT ;  /* 0x0000000000ff782f */ /* 0x000fe20003800000 */
[----:B------:R-:W-:Y:S01]  /*4220*/  HFMA2 R0, -RZ, RZ, 0, 5.9604644775390625e-08 ;  /* 0x00000001ff007431 */ /* 0x000fe200000001ff */
[----:B------:R-:W-:-:S05]  /*4230*/  UMOV UR4, 0x40 ;  /* 0x0000004000047882 */ /* 0x000fca0000000000 */
[----:B------:R-:W-:Y:S01]  /*4240*/  UVIRTCOUNT.DEALLOC.SMPOOL 0x80 ;  /* 0x000000800000784c */ /* 0x000fe20000000000 */
[----:B------:R-:W-:Y:S02]  /*4250*/  UISETP.NE.AND UP1, UPT, UR68, URZ, UPT ;  /* 0x000000ff4400728c */ /* 0x000fe4000bf25270 */
[----:B-1----:R-:W-:-:S09]  /*4260*/  ULEA UR8, UR8, UR4, 0x18 ;  /* 0x0000000408087291 */ /* 0x002fd2000f8ec0ff */
[----:B------:R1:W-:Y:S01]  /*4270*/  @P0 STS.U8 [UR8+0x1c], R0 ;  /* 0x00001c00ff000988 */ /* 0x0003e20008000008 */
[----:B------:R-:W-:Y:S05]  /*4280*/  BRA.U UP1, `(.L_x_77) ;  /* 0x0000000101a07547 */ /* 0x000fea000b800000 */
[----:B------:R-:W-:Y:S01]  /*4290*/  UIADD3 UR7, UPT, UPT, UR41, 0xd0, URZ ;  /* 0x000000d029077890 */ /* 0x000fe2000fffe0ff */
[----:B------:R-:W-:-:S03]  /*42a0*/  SHF.L.U32 R3, R9, 0x1f, RZ ;  /* 0x0000001f09037819 */ /* 0x000fc600000006ff */
[----:B------:R-:W-:-:S09]  /*42b0*/  ULEA UR4, UR47, UR7, 0x3 ;  /* 0x000000072f047291 */ /* 0x000fd2000f8e18ff */
[----:B------:R-:W2:Y:S02]  /*42c0*/  SYNCS.PHASECHK.TRANS64.TRYWAIT P0, [UR4], R3 ;  /* 0x00000003ff0075a7 */ /* 0x000ea40008001104 */
[----:B--2---:R-:W-:Y:S05]  /*42d0*/  @!P0 BRA `(.L_x_78) ;  /* 0x0000006400148947 */ /* 0x004fea0003800000 */
.L_x_174:
        /* <DEDUP_REMOVED lines=9> */
.L_x_176:
        /* <DEDUP_REMOVED lines=9> */
.L_x_178:
[----:B------:R-:W-:-:S04]  /*4400*/  UIADD3 UR4, UPT, UPT, UR4, 0x1, URZ ;  /* 0x0000000104047890 */ /* 0x000fc8000fffe0ff */
[----:B------:R-:W-:-:S04]  /*4410*/  UISETP.NE.AND UP0, UPT, UR4, 0x4, UPT ;  /* 0x000000040400788c */ /* 0x000fc8000bf05270 */
[----:B------:R-:W-:Y:S02]  /*4420*/  USEL UR5, URZ, 0x1, UP0 ;  /* 0x00000001ff057887 */ /* 0x000fe40008000000 */
[----:B------:R-:W-:-:S04]  /*4430*/  USEL UR4, UR4, URZ, UP0 ;  /* 0x000000ff04047287 */ /* 0x000fc80008000000 */
[----:B------:R-:W-:Y:S01]  /*4440*/  ULEA UR4, UR4, UR7, 0x3 ;  /* 0x0000000704047291 */ /* 0x000fe2000f8e18ff */
[----:B-1----:R-:W-:-:S04]  /*4450*/  LOP3.LUT R3, R2, UR5, RZ, 0x3c, !PT ;  /* 0x0000000502037c12 */ /* 0x002fc8000f8e3cff */
[----:B------:R-:W-:Y:S01]  /*4460*/  SHF.L.U32 R3, R3, 0x1f, RZ ;  /* 0x0000001f03037819 */ /* 0x000fe200000006ff */
[----:B------:R-:W-:-:S04]  /*4470*/  IMAD.U32 R0, RZ, RZ, UR4 ;  /* 0x00000004ff007e24 */ /* 0x000fc8000f8e00ff */
[----:B------:R1:W2:Y:S03]  /*4480*/  SYNCS.PHASECHK.TRANS64.TRYWAIT P0, [R0+URZ], R3 ;  /* 0x00000003000075a7 */ /* 0x0002a600080011ff */
[----:B--2---:R-:W-:Y:S05]  /*4490*/  @!P0 NANOSLEEP.SYNCS 0x989680 ;  /* 0x009896800000895d */ /* 0x004fea0003900000 */
[----:B------:R-:W2:Y:S02]  /*44a0*/  @!P0 SYNCS.PHASECHK.TRANS64 P0, [R0+URZ], R3 ;  /* 0x00000003000085a7 */ /* 0x000ea400080010ff */
[----:B--2---:R-:W-:Y:S05]  /*44b0*/  @P0 BRA `(.L_x_81) ;  /* 0x0000000000200947 */ /* 0x004fea0003800000 */
.L_x_82:
[----:B--2---:R2:W4:Y:S02]  /*44c0*/  SYNCS.PHASECHK.TRANS64.TRYWAIT P0, [R0+URZ], R3 ;  /* 0x00000003000075a7 */ /* 0x00452400080011ff */
[----:B----4-:R-:W-:Y:S05]  /*44d0*/  @!P0 NANOSLEEP.SYNCS 0x989680 ;  /* 0x009896800000895d */ /* 0x010fea0003900000 */
[----:B------:R-:W4:Y:S02]  /*44e0*/  @!P0 SYNCS.PHASECHK.TRANS64 P0, [R0+URZ], R3 ;  /* 0x00000003000085a7 */ /* 0x000f2400080010ff */
[----:B----4-:R-:W-:Y:S05]  /*44f0*/  @!P0 BRA `(.L_x_82) ;  /* 0xfffffffc00f08947 */ /* 0x010fea000383ffff */
[----:B------:R-:W-:Y:S05]  /*4500*/  BRA `(.L_x_81) ;  /* 0x00000000000c7947 */ /* 0x000fea0003800000 */
.L_x_77:
[----:B------:R-:W-:-:S04]  /*4510*/  UIADD3 UR4, UPT, UPT, UR41, 0x110, URZ ;  /* 0x0000011029047890 */ /* 0x000fc8000fffe0ff */
[----:B------:R-:W-:-:S09]  /*4520*/  UPRMT UR4, UR69, 0x654, UR4 ;  /* 0x0000065445047896 */ /* 0x000fd20008000004 */
[----:B------:R-:W-:Y:S03]  /*4530*/  SYNCS.ARRIVE.TRANS64.RED.A1T0 RZ, [UR4], RZ ;  /* 0x000000ffffff79a7 */ /* 0x000fe60008100404 */
.L_x_81:
[----:B-12---:R-:W-:Y:S01]  /*4540*/  SHF.L.U32 R3, RZ, 0x1f, RZ ;  /* 0x0000001fff037819 */ /* 0x006fe200000006ff */
[----:B------:R-:W-:Y:S01]  /*4550*/  UIADD3 UR4, UPT, UPT, UR41, 0x110, URZ ;  /* 0x0000011029047890 */ /* 0x000fe2000fffe0ff */
[----:B------:R-:W-:Y:S02]  /*4560*/  PLOP3.LUT P0, PT, PT, PT, UP1, 0x80, 0x8 ;  /* 0x000000000008781c */ /* 0x000fe40003f0f018 */
[----:B------:R-:W1:Y:S02]  /*4570*/  SYNCS.PHASECHK.TRANS64.TRYWAIT P1, [UR41+0x110], R3 ;  /* 0x00011003ff0075a7 */ /* 0x000e640008021129 */
[----:B-1----:R-:W-:Y:S09]  /*4580*/  @!P1 BRA `(.L_x_83) ;  /* 0x0000006000b09947 */ /* 0x002ff20003800000 */
.L_x_180:
[----:B------:R-:W-:Y:S01]  /*4590*/  @!UP1 UPRMT UR4, UR69, 0x654, UR4 ;  /* 0x0000065445049896 */ /* 0x000fe20008000004 */
[----:B------:R-:W-:Y:S01]  /*45a0*/  UMOV UR5, 0xffff ;  /* 0x0000ffff00057882 */ /* 0x000fe20000000000 */
[----:B------:R-:W-:-:S07]  /*45b0*/  UMOV UR6, 0x1 ;  /* 0x0000000100067882 */ /* 0x000fce0000000000 */
[----:B------:R-:W-:Y:S01]  /*45c0*/  @!P0 SYNCS.ARRIVE.TRANS64.RED.A1T0 RZ, [UR4], RZ ;  /* 0x000000ffffff89a7 */ /* 0x000fe20008100404 */
[----:B------:R-:W-:Y:S01]  /*45d0*/  NOP ;  /* 0x0000000000007918 */ /* 0x000fe20000000000 */
[----:B-1----:R-:W1:Y:S01]  /*45e0*/  LDS R0, [UR8+0x14] ;  /* 0x00001408ff007984 */ /* 0x002e620008000800 */
[----:B------:R-:W-:-:S04]  /*45f0*/  ULOP3.LUT UR4, UR67, 0xffff, URZ, 0xc0, !UPT ;  /* 0x0000ffff43047892 */ /* 0x000fc8000f8ec0ff */
[----:B------:R-:W-:-:S04]  /*4600*/  USHF.R.U32.HI UR4, URZ, 0x5, UR4 ;  /* 0x00000005ff047899 */ /* 0x000fc80008011604 */
[----:B------:R-:W-:Y:S02]  /*4610*/  USHF.L.U32 UR5, UR5, UR4, URZ ;  /* 0x0000000405057299 */ /* 0x000fe400080006ff */
[----:B------:R-:W-:-:S04]  /*4620*/  USHF.L.U32 UR4, UR6, UR4, URZ ;  /* 0x0000000406047299 */ /* 0x000fc800080006ff */
[----:B-1----:R-:W-:-:S04]  /*4630*/  LOP3.LUT R0, R0, UR5, RZ, 0xc0, !PT ;  /* 0x0000000500007c12 */ /* 0x002fc8000f8ec0ff */
[----:B------:R-:W-:-:S13]  /*4640*/  ISETP.NE.AND P0, PT, R0, UR5, PT ;  /* 0x0000000500007c0c */ /* 0x000fda000bf05270 */
[----:B------:R-:W-:Y:S05]  /*4650*/  @P0 BRA `(.L_x_84) ;  /* 0x0000000000580947 */ /* 0x000fea0003800000 */
[----:B------:R-:W1:Y:S02]  /*4660*/  LDS R0, [UR8+0x18] ;  /* 0x00001808ff007984 */ /* 0x000e640008000800 */
[----:B-1----:R-:W-:-:S04]  /*4670*/  LOP3.LUT R0, R0, UR4, RZ, 0xc0, !PT ;  /* 0x0000000400007c12 */ /* 0x002fc8000f8ec0ff */
[----:B------:R-:W-:-:S13]  /*4680*/  ISETP.NE.AND P0, PT, R0, UR4, PT ;  /* 0x0000000400007c0c */ /* 0x000fda000bf05270 */
[----:B------:R-:W-:Y:S05]  /*4690*/  @P0 BRA `(.L_x_85) ;  /* 0x00000000003c0947 */ /* 0x000fea0003800000 */
[----:B------:R-:W1:Y:S01]  /*46a0*/  S2R R2, SR_LANEID ;  /* 0x0000000000027919 */ /* 0x000e620000000000 */
[----:B------:R-:W-:Y:S01]  /*46b0*/  ULOP3.LUT UR5, URZ, UR5, URZ, 0x33, !UPT ;  /* 0x00000005ff057292 */ /* 0x000fe2000f8e33ff */
[----:B------:R-:W-:Y:S01]  /*46c0*/  LOP3.LUT R4, RZ, UR4, RZ, 0x33, !PT ;  /* 0x00000004ff047c12 */ /* 0x000fe2000f8e33ff */
[----:B------:R-:W-:Y:S02]  /*46d0*/  VOTEU.ANY UR4, UPT, PT ;  /* 0x0000000000047886 */ /* 0x000fe400038e0100 */
[----:B------:R-:W-:Y:S01]  /*46e0*/  UFLO.U32 UR4, UR4 ;  /* 0x00000004000472bd */ /* 0x000fe200080e0000 */
[----:B------:R-:W2:Y:S01]  /*46f0*/  REDUX UR6, R4 ;  /* 0x00000000040673c4 */ /* 0x000ea20000000000 */
[----:B------:R-:W-:-:S06]  /*4700*/  IMAD.U32 R0, RZ, RZ, UR5 ;  /* 0x00000005ff007e24 */ /* 0x000fcc000f8e00ff */
[----:B------:R4:W-:Y:S01]  /*4710*/  UTCATOMSWS.AND URZ, UR5 ;  /* 0x0000000500ff79e3 */ /* 0x0009e20008000000 */
[----:B------:R-:W3:Y:S01]  /*4720*/  REDUX UR7, R0 ;  /* 0x00000000000773c4 */ /* 0x000ee20000000000 */
[----:B-1----:R-:W-:Y:S01]  /*4730*/  ISETP.EQ.U32.AND P0, PT, R2, UR4, PT ;  /* 0x0000000402007c0c */ /* 0x002fe2000bf02070 */
[----:B--2---:R-:W-:Y:S01]  /*4740*/  IMAD.U32 R2, RZ, RZ, UR6 ;  /* 0x00000006ff027e24 */ /* 0x004fe2000f8e00ff */
[----:B---3--:R-:W-:-:S11]  /*4750*/  MOV R3, UR7 ;  /* 0x0000000700037c02 */ /* 0x008fd60008000f00 */
[----:B------:R4:W-:Y:S04]  /*4760*/  @P0 ATOMS.AND RZ, [UR8+0x14], R3 ;  /* 0x00001403ffff098c */ /* 0x0009e8000a800008 */
[----:B------:R4:W-:Y:S01]  /*4770*/  @P0 ATOMS.AND RZ, [UR8+0x18], R2 ;  /* 0x00001802ffff098c */ /* 0x0009e2000a800008 */
[----:B------:R-:W-:Y:S05]  /*4780*/  BRA `(.L_x_86) ;  /* 0x0000000000147947 */ /* 0x000fea0003800000 */
.L_x_85:
[----:B------:R-:W-:Y:S02]  /*4790*/  MOV R2, 0x47b0 ;  /* 0x000047b000027802 */ /* 0x000fe40000000f00 */
[----:B---3-5:R-:W-:Y:S05]  /*47a0*/  CALL.REL.NOINC `($__internal_0_$__cuda_sm10x_tcgen05_guardrail_trap_col_being_dealloced_not_returned_by_alloc) ;  /* 0x0000006400907944 */ /* 0x028fea0003c00000 */
[----:B------:R-:W-:Y:S05]  /*47b0*/  BRA `(.L_x_86) ;  /* 0x0000000000087947 */ /* 0x000fea0003800000 */
.L_x_84:
[----:B------:R-:W-:Y:S02]  /*47c0*/  MOV R2, 0x47e0 ;  /* 0x000047e000027802 */ /* 0x000fe40000000f00 */
[----:B---3-5:R-:W-:Y:S05]  /*47d0*/  CALL.REL.NOINC `($__internal_2_$__cuda_sm10x_tcgen05_guardrail_trap_unallocated_columns_being_dealloced) ;  /* 0x00000064009c7944 */ /* 0x028fea0003c00000 */
.L_x_86:
[----:B------:R-:W-:Y:S01]  /*47e0*/  NOP ;  /* 0x0000000000007918 */ /* 0x000fe20000000000 */
[----:B----4-:R-:W-:Y:S05]  /*47f0*/  EXIT ;  /* 0x000000000000794d */ /* 0x010fea0003800000 */
.L_x_57:
[----:B------:R-:W-:-:S09]  /*4800*/  UISETP.NE.OR UP0, UPT, UR22, 0x3, !UP4 ;  /* 0x000000031600788c */ /* 0x000fd2000e705670 */
[----:B------:R-:W-:Y:S05]  /*4810*/  BRA.U UP0, `(.L_x_87) ;  /* 0x0000001100b87547 */ /* 0x000fea000b800000 */
[----:B------:R-:W2:Y:S01]  /*4820*/  LDCU UR31, c[0x0][0x370] ;  /* 0x00006e00ff1f77ac */ /* 0x000ea20008000800 */
[----:B------:R-:W3:Y:S01]  /*4830*/  LDC.64 R16, c[0x0][0x348] ;  /* 0x0000d200ff107b82 */ /* 0x000ee20000000a00 */
[----:B------:R-:W-:Y:S02]  /*4840*/  HFMA2 R13, -RZ, RZ, 0, 0 ;  /* 0x00000000ff0d7431 */ /* 0x000fe400000001ff */
[----:B------:R-:W-:Y:S01]  /*4850*/  IMAD.MOV.U32 R15, RZ, RZ, 0x1 ;  /* 0x00000001ff0f7424 */ /* 0x000fe200078e00ff */
[----:B------:R-:W2:Y:S01]  /*4860*/  LDCU.128 UR48, c[0x0][0xb10] ;  /* 0x00016200ff3077ac */ /* 0x000ea20008000c00 */
[----:B------:R-:W-:Y:S01]  /*4870*/  IMAD.MOV.U32 R14, RZ, RZ, RZ ;  /* 0x000000ffff0e7224 */ /* 0x000fe200078e00ff */
[----:B------:R-:W-:Y:S01]  /*4880*/  MOV R7, 0x2000 ;  /* 0x0000200000077802 */ /* 0x000fe20000000f00 */
[----:B------:R-:W4:Y:S01]  /*4890*/  LDCU UR30, c[0x0][0x374] ;  /* 0x00006e80ff1e77ac */ /* 0x000f220008000800 */
[----:B------:R-:W1:Y:S01]  /*48a0*/  LDC.64 R2, c[0x0][0x888] ;  /* 0x00022200ff027b82 */ /* 0x000e620000000a00 */
[----:B------:R-:W4:Y:S01]  /*48b0*/  LDCU UR15, c[0x0][0xb0c] ;  /* 0x00016180ff0f77ac */ /* 0x000f220008000800 */
[----:B------:R-:W3:Y:S06]  /*48c0*/  LDCU UR46, c[0x0][0xb20] ;  /* 0x00016400ff2e77ac */ /* 0x000eec0008000800 */
[----:B------:R-:W1:Y:S01]  /*48d0*/  LDC.64 R4, c[0x0][0x890] ;  /* 0x00022400ff047b82 */ /* 0x000e620000000a00 */
[----:B------:R-:W3:Y:S01]  /*48e0*/  LDCU UR4, c[0x0][0xb30] ;  /* 0x00016600ff0477ac */ /* 0x000ee20008000800 */
[----:B------:R-:W-:Y:S01]  /*48f0*/  UMOV UR21, 0x400 ;  /* 0x0000040000157882 */ /* 0x000fe20000000000 */
[----:B--2---:R-:W-:-:S02]  /*4900*/  UIMAD.WIDE.U32 UR6, UR31, UR48, URZ ;  /* 0x000000301f0672a5 */ /* 0x004fc4000f8e00ff */
[----:B----4-:R-:W-:Y:S02]  /*4910*/  UIMAD.WIDE.U32 UR8, UR30, UR51, URZ ;  /* 0x000000331e0872a5 */ /* 0x010fe4000f8e00ff */
[----:B------:R-:W-:Y:S02]  /*4920*/  ULEA UR21, UR47, UR21, 0x18 ;  /* 0x000000152f157291 */ /* 0x000fe4000f8ec0ff */
[----:B------:R-:W-:Y:S02]  /*4930*/  UPLOP3.LUT UP2, UPT, UPT, UPT, UPT, 0x40, 0x4 ;  /* 0x000000000004789c */ /* 0x000fe40003f4e870 */
[----:B------:R-:W-:Y:S01]  /*4940*/  UIADD3 UR37, UPT, UPT, UR21, 0x58, URZ ;  /* 0x0000005815257890 */ /* 0x000fe2000fffe0ff */
[----:B------:R-:W-:Y:S01]  /*4950*/  UMOV UR6, UR7 ;  /* 0x0000000700067c82 */ /* 0x000fe20008000000 */
[----:B------:R-:W-:Y:S01]  /*4960*/  UMOV UR38, UR9 ;  /* 0x0000000900267c82 */ /* 0x000fe20008000000 */
[----:B------:R-:W-:Y:S02]  /*4970*/  UISETP.GE.AND UP0, UPT, UR45, 0x1, UPT ;  /* 0x000000012d00788c */ /* 0x000fe4000bf06270 */
[----:B------:R-:W-:Y:S01]  /*4980*/  UISETP.NE.AND UP4, UPT, UR45, 0x1, UPT ;  /* 0x000000012d00788c */ /* 0x000fe2000bf85270 */
[----:B------:R-:W2:Y:S01]  /*4990*/  LDCU.64 UR22, c[0x0][0xb28] ;  /* 0x00016500ff1677ac */ /* 0x000ea20008000a00 */
[----:B------:R-:W-:-:S02]  /*49a0*/  UISETP.NE.AND UP6, UPT, UR15, 0x1, UPT ;  /* 0x000000010f00788c */ /* 0x000fc4000bfc5270 */
[----:B------:R-:W-:Y:S02]  /*49b0*/  UISETP.NE.AND UP5, UPT, UR50, 0x1, UPT ;  /* 0x000000013200788c */ /* 0x000fe4000bfa5270 */
[----:B------:R-:W-:Y:S02]  /*49c0*/  UIADD3 UR41, UPT, UPT, UR21, 0x40, URZ ;  /* 0x0000004015297890 */ /* 0x000fe4000fffe0ff */
[----:B------:R-:W-:Y:S02]  /*49d0*/  UIADD3 UR33, UPT, UPT, UR21, 0x48, URZ ;  /* 0x0000004815217890 */ /* 0x000fe4000fffe0ff */
[----:B------:R-:W-:Y:S02]  /*49e0*/  UIADD3 UR25, UPT, UPT, UR21, 0x50, URZ ;  /* 0x0000005015197890 */ /* 0x000fe4000fffe0ff */
[----:B------:R-:W-:Y:S02]  /*49f0*/  UPRMT UR37, UR47, 0x654, UR37 ;  /* 0x000006542f257896 */ /* 0x000fe40008000025 */
[----:B------:R-:W-:-:S02]  /*4a00*/  USHF.R.U32.HI UR39, URZ, UR49, UR6 ;  /* 0x00000031ff277299 */ /* 0x000fc40008011606 */
[----:B---3--:R-:W-:Y:S02]  /*4a10*/  USHF.R.U32.HI UR38, URZ, UR46, UR38 ;  /* 0x0000002eff267299 */ /* 0x008fe40008011626 */
[----:B------:R-:W-:-:S11]  /*4a20*/  UISETP.NE.AND UP3, UPT, UR4, 0x1, UPT ;  /* 0x000000010400788c */ /* 0x000fd6000bf65270 */
.L_x_98:
[C---:B------:R-:W-:Y:S02]  /*4a30*/  LEA R12, R14.reuse, UR21, 0x3 ;  /* 0x000000150e0c7c11 */ /* 0x040fe4000f8e18ff */
[----:B------:R-:W-:Y:S02]  /*4a40*/  SHF.L.U32 R9, R13, 0x1f, RZ ;  /* 0x0000001f0d097819 */ /* 0x000fe400000006ff */
[----:B------:R-:W-:Y:S02]  /*4a50*/  LEA R10, R14, UR21, 0x4 ;  /* 0x000000150e0a7c11 */ /* 0x000fe4000f8e20ff */
[----:B---3--:R-:W3:Y:S02]  /*4a60*/  SYNCS.PHASECHK.TRANS64.TRYWAIT P0, [R12+URZ+0x90], R9 ;  /* 0x000090090c0075a7 */ /* 0x008ee400080011ff */
[----:B---3--:R-:W-:Y:S05]  /*4a70*/  @!P0 BRA `(.L_x_88) ;  /* 0x0000005c008c8947 */ /* 0x008fea0003800000 */
.L_x_181:
[----:B---3--:R-:W3:Y:S01]  /*4a80*/  LDS.128 R8, [R10+0x120] ;  /* 0x000120000a087984 */ /* 0x008ee20000000c00 */
[----:B------:R-:W-:Y:S01]  /*4a90*/  UISETP.GE.AND UP0, UPT, UR45, 0x1, UPT ;  /* 0x000000012d00788c */ /* 0x000fe2000bf06270 */
[----:B------:R-:W-:Y:S01]  /*4aa0*/  @!PT LDS RZ, [RZ] ;  /* 0x00000000fffff984 */ /* 0x000fe20000000800 */
[----:B------:R-:W-:Y:S01]  /*4ab0*/  @!PT LDS RZ, [RZ] ;  /* 0x00000000fffff984 */ /* 0x000fe20000000800 */
[----:B------:R-:W-:Y:S01]  /*4ac0*/  @!PT LDS RZ, [RZ] ;  /* 0x00000000fffff984 */ /* 0x000fe20000000800 */
[----:B------:R-:W-:Y:S01]  /*4ad0*/  @!PT LDS RZ, [RZ] ;  /* 0x00000000fffff984 */ /* 0x000fe20000000800 */
[----:B------:R4:W-:Y:S06]  /*4ae0*/  MEMBAR.ALL.CTA ;  /* 0x0000000000007992 */ /* 0x0009ec0000008000 */
[----:B----4-:R-:W4:Y:S01]  /*4af0*/  FENCE.VIEW.ASYNC.S ;  /* 0x00000000000073c6 */ /* 0x010f220000000000 */
[----:B---3--:R-:W-:Y:S11]  /*4b00*/  LOP3.LUT P0, RZ, R10, 0x1, RZ, 0xc0, !PT ;  /* 0x000000010aff7812 */ /* 0x008ff6000780c0ff */
[----:B------:R-:W-:Y:S02]  /*4b10*/  @!UPT UIADD3 URZ, UPT, UPT, URZ, URZ, URZ ;  /* 0x000000fffffff290 */ /* 0x000fe4000fffe0ff */
[----:B----4-:R-:W-:Y:S01]  /*4b20*/  VOTEU.ANY UP1, P0 ;  /* 0x0000000000ff7886 */ /* 0x010fe20000020100 */
[----:B------:R-:W-:Y:S11]  /*4b30*/  PLOP3.LUT P0, PT, PT, PT, UP1, 0x80, 0x8 ;  /* 0x000000000008781c */ /* 0x000ff60003f0f018 */
[----:B------:R-:W-:Y:S02]  /*4b40*/  @!UPT UIADD3 URZ, UPT, UPT, URZ, URZ, URZ ;  /* 0x000000fffffff290 */ /* 0x000fe4000fffe0ff */
[----:B------:R-:W-:Y:S02]  /*4b50*/  @P0 SHF.R.U32.HI R0, RZ, 0x10, R9 ;  /* 0x00000010ff000819 */ /* 0x000fe40000011609 */
[----:B------:R-:W-:Y:S02]  /*4b60*/  @P0 MOV R6, R8 ;  /* 0x0000000800060202 */ /* 0x000fe40000000f00 */
[----:B------:R-:W-:Y:S01]  /*4b70*/  @P0 R2UR UR4, R0 ;  /* 0x00000000000402ca */ /* 0x000fe200000e0000 */
[----:B------:R-:W-:Y:S01]  /*4b80*/  VIADD R0, R12, 0xa0 ;  /* 0x000000a00c007836 */ /* 0x000fe20000000000 */
[----:B------:R-:W-:Y:S02]  /*4b90*/  @P0 LOP3.LUT R8, R9, 0xffff, RZ, 0xc0, !PT ;  /* 0x0000ffff09080812 */ /* 0x000fe400078ec0ff */
[----:B------:R-:W-:Y:S02]  /*4ba0*/  @P0 R2UR UR6, R6 ;  /* 0x00000000060602ca */ /* 0x000fe400000e0000 */
[----:B------:R-:W-:Y:S02]  /*4bb0*/  PRMT R0, RZ, 0x654, R0 ;  /* 0x00000654ff007816 */ /* 0x000fe40000000000 */
[----:B------:R-:W-:Y:S02]  /*4bc0*/  @P0 R2UR UR5, R8 ;  /* 0x00000000080502ca */ /* 0x000fe400000e0000 */
[----:B------:R3:W-:Y:S03]  /*4bd0*/  SYNCS.ARRIVE.TRANS64.RED.A1T0 RZ, [R0+URZ], RZ ;  /* 0x000000ff00ff79a7 */ /* 0x0007e600081004ff */
[----:B------:R-:W-:Y:S04]  /*4be0*/  @UP1 UMOV UR29, UR4 ;  /* 0x00000004001d1c82 */ /* 0x000fe80008000000 */
[----:B------:R-:W-:Y:S04]  /*4bf0*/  @UP1 UMOV UR14, UR6 ;  /* 0x00000006000e1c82 */ /* 0x000fe80008000000 */
[----:B------:R-:W-:Y:S01]  /*4c00*/  @UP1 UMOV UR13, UR5 ;  /* 0x00000005000d1c82 */ /* 0x000fe20008000000 */
[----:B------:R-:W-:Y:S05]  /*4c10*/  BRA.U !UP0, `(.L_x_89) ;  /* 0x0000000108a47547 */ /* 0x000fea000b800000 */
[----:B------:R-:W-:Y:S02]  /*4c20*/  UIMAD.WIDE.U32 UR16, UR13, UR51, URZ ;  /* 0x000000330d1072a5 */ /* 0x000fe4000f8e00ff */
[----:B------:R-:W-:Y:S02]  /*4c30*/  UIMAD.WIDE.U32 UR18, UR14, UR48, URZ ;  /* 0x000000300e1272a5 */ /* 0x000fe4000f8e00ff */
[----:B------:R-:W-:Y:S02]  /*4c40*/  USEL UR4, UR30, UR38, !UP5 ;  /* 0x000000261e047287 */ /* 0x000fe4000e800000 */
[----:B------:R-:W-:Y:S02]  /*4c50*/  USEL UR7, UR31, UR39, !UP6 ;  /* 0x000000271f077287 */ /* 0x000fe4000f000000 */
[----:B--2---:R-:W-:Y:S02]  /*4c60*/  UIMAD.WIDE.U32 UR8, UR4, UR22, URZ ;  /* 0x00000016040872a5 */ /* 0x004fe4000f8e00ff */
[----:B------:R-:W-:Y:S01]  /*4c70*/  UIMAD.WIDE.U32 UR10, UR7, UR22, URZ ;  /* 0x00000016070a72a5 */ /* 0x000fe2000f8e00ff */
[----:B------:R-:W-:Y:S02]  /*4c80*/  UMOV UR5, UR17 ;  /* 0x0000001100057c82 */ /* 0x000fe40008000000 */
[----:B------:R-:W-:Y:S03]  /*4c90*/  USHF.R.U32.HI UR6, URZ, UR46, UR5 ;  /* 0x0000002eff067299 */ /* 0x000fe60008011605 */
[----:B------:R-:W-:Y:S01]  /*4ca0*/  UMOV UR5, UR19 ;  /* 0x0000001300057c82 */ /* 0x000fe20008000000 */
[----:B------:R-:W-:Y:S02]  /*4cb0*/  USEL UR6, UR13, UR6, !UP5 ;  /* 0x000000060d067287 */ /* 0x000fe4000e800000 */
[----:B------:R-:W-:Y:S03]  /*4cc0*/  USHF.R.U32.HI UR12, URZ, UR49, UR5 ;  /* 0x00000031ff0c7299 */ /* 0x000fe60008011605 */
[----:B------:R-:W-:Y:S02]  /*4cd0*/  UMOV UR5, UR9 ;  /* 0x0000000900057c82 */ /* 0x000fe40008000000 */
[----:B------:R-:W-:Y:S03]  /*4ce0*/  @UP4 USHF.R.U32.HI UR4, URZ, UR23, UR5 ;  /* 0x00000017ff044299 */ /* 0x000fe60008011605 */
[----:B------:R-:W-:Y:S01]  /*4cf0*/  UMOV UR5, UR11 ;  /* 0x0000000b00057c82 */ /* 0x000fe20008000000 */
[----:B------:R-:W-:Y:S02]  /*4d00*/  UIMAD UR4, UR45, UR4, URZ ;  /* 0x000000042d0472a4 */ /* 0x000fe4000f8e02ff */
[----:B------:R-:W-:Y:S02]  /*4d10*/  @UP4 USHF.R.U32.HI UR7, URZ, UR23, UR5 ;  /* 0x00000017ff074299 */ /* 0x000fe40008011605 */
[----:B------:R-:W-:Y:S02]  /*4d20*/  UIMAD.WIDE.U32 UR10, UR6, UR22, URZ ;  /* 0x00000016060a72a5 */ /* 0x000fe4000f8e00ff */
[----:B------:R-:W-:Y:S02]  /*4d30*/  USEL UR5, UR14, UR12, !UP6 ;  /* 0x0000000c0e057287 */ /* 0x000fe4000f000000 */
[----:B------:R-:W-:Y:S02]  /*4d40*/  UIMAD UR8, UR45, UR7, URZ ;  /* 0x000000072d0872a4 */ /* 0x000fe4000f8e02ff */
[----:B------:R-:W-:Y:S03]  /*4d50*/  UISETP.GE.AND UP0, UPT, UR6, UR4, UPT ;  /* 0x000000040600728c */ /* 0x000fe6000bf06270 */
[----:B------:R-:W-:Y:S01]  /*4d60*/  UMOV UR4, UR11 ;  /* 0x0000000b00047c82 */ /* 0x000fe20008000000 */
[----:B------:R-:W-:Y:S02]  /*4d70*/  UISETP.GE.OR UP0, UPT, UR5, UR8, UP0 ;  /* 0x000000080500728c */ /* 0x000fe40008706670 */
[----:B------:R-:W-:Y:S02]  /*4d80*/  USHF.R.U32.HI UR4, URZ, UR23, UR4 ;  /* 0x00000017ff047299 */ /* 0x000fe40008011604 */
[----:B------:R-:W-:Y:S02]  /*4d90*/  UIMAD.WIDE.U32 UR8, UR5, UR22, URZ ;  /* 0x00000016050872a5 */ /* 0x000fe4000f8e00ff */
[----:B------:R-:W-:Y:S04]  /*4da0*/  USEL UR10, UR6, UR4, !UP4 ;  /* 0x00000004060a7287 */ /* 0x000fe8000e000000 */
[----:B------:R-:W-:Y:S01]  /*4db0*/  UIADD3 UR11, UPT, UPT, -UR10, URZ, URZ ;  /* 0x000000ff0a0b7290 */ /* 0x000fe2000fffe1ff */
[----:B------:R-:W-:Y:S02]  /*4dc0*/  @!UP0 UMOV UR4, UR9 ;  /* 0x0000000900048c82 */ /* 0x000fe40008000000 */
[----:B------:R-:W-:Y:S02]  /*4dd0*/  @!UP0 USHF.R.U32.HI UR4, URZ, UR23, UR4 ;  /* 0x00000017ff048299 */ /* 0x000fe40008011604 */
[----:B------:R-:W-:Y:S02]  /*4de0*/  UIMAD UR8, UR45, UR11, UR6 ;  /* 0x0000000b2d0872a4 */ /* 0x000fe4000f8e0206 */
[----:B------:R-:W-:Y:S04]  /*4df0*/  @!UP0 USEL UR4, UR5, UR4, !UP4 ;  /* 0x0000000405048287 */ /* 0x000fe8000e000000 */
[----:B------:R-:W-:Y:S02]  /*4e00*/  @!UP0 UIMAD UR7, UR7, UR8, UR4 ;  /* 0x00000008070782a4 */ /* 0x000fe4000f8e0204 */
[----:B------:R-:W-:Y:S02]  /*4e10*/  @!UP0 UIADD3 UR9, UPT, UPT, UR10, -UR4, URZ ;  /* 0x800000040a098290 */ /* 0x000fe4000fffe0ff */
[----:B------:R-:W-:Y:S02]  /*4e20*/  UIADD3 UR8, UPT, UPT, -UR6, URZ, URZ ;  /* 0x000000ff06087290 */ /* 0x000fe4000fffe1ff */
[----:B------:R-:W-:Y:S02]  /*4e30*/  UIADD3 UR4, UPT, UPT, -UR5, URZ, URZ ;  /* 0x000000ff05047290 */ /* 0x000fe4000fffe1ff */
[----:B------:R-:W-:Y:S03]  /*4e40*/  @!UP0 UIMAD UR6, UR9, UR45, UR5 ;  /* 0x0000002d090682a4 */ /* 0x000fe6000f8e0205 */
[----:B------:R-:W-:Y:S01]  /*4e50*/  @!UP0 UMOV UR5, UR7 ;  /* 0x0000000700058c82 */ /* 0x000fe20008000000 */
[----:B------:R-:W-:Y:S02]  /*4e60*/  UIMAD UR7, UR15, UR4, UR14 ;  /* 0x000000040f0772a4 */ /* 0x000fe4000f8e020e */
[----:B------:R-:W-:Y:S02]  /*4e70*/  UIMAD UR4, UR50, UR8, UR13 ;  /* 0x00000008320472a4 */ /* 0x000fe4000f8e020d */
[----:B------:R-:W-:Y:S02]  /*4e80*/  UIMAD UR14, UR5, UR15, UR7 ;  /* 0x0000000f050e72a4 */ /* 0x000fe4000f8e0207 */
[----:B------:R-:W-:Y:S11]  /*4e90*/  UIMAD UR13, UR6, UR50, UR4 ;  /* 0x00000032060d72a4 */ /* 0x000ff6000f8e0204 */
[----:B------:R-:W-:Y:S01]  /*4ea0*/  @!UPT UIADD3 URZ, UPT, UPT, URZ, URZ, URZ ;  /* 0x000000fffffff290 */ /* 0x000fe2000fffe0ff */
.L_x_89:
[----:B------:R-:W4:Y:S01]  /*4eb0*/  @!UP3 LDCU.128 UR8, c[0x0][0xb10] ;  /* 0x00016200ff08b7ac */ /* 0x000f220008000c00 */
[C---:B-1----:R-:W-:Y:S02]  /*4ec0*/  ISETP.NE.U32.AND P1, PT, R4.reuse, RZ, PT ;  /* 0x000000ff0400720c */ /* 0x042fe40003f25070 */
[----:B------:R-:W-:Y:S02]  /*4ed0*/  ISETP.NE.U32.AND P0, PT, R4, RZ, PT ;  /* 0x000000ff0400720c */ /* 0x000fe40003f05070 */
[C---:B------:R-:W-:Y:S02]  /*4ee0*/  ISETP.NE.AND.EX P1, PT, R5.reuse, RZ, PT, P1 ;  /* 0x000000ff0500720c */ /* 0x040fe40003f25310 */
[----:B------:R-:W-:Y:S01]  /*4ef0*/  ISETP.NE.AND.EX P0, PT, R5, RZ, PT, P0 ;  /* 0x000000ff0500720c */ /* 0x000fe20003f05300 */
[----:B------:R-:W1:Y:S01]  /*4f00*/  @!UP3 LDCU UR5, c[0x0][0xb0c] ;  /* 0x00016180ff05b7ac */ /* 0x000e620008000800 */
[----:B------:R-:W-:Y:S01]  /*4f10*/  SHF.L.U32 R9, R15, 0x1f, RZ ;  /* 0x0000001f0f097819 */ /* 0x000fe200000006ff */
[----:B------:R-:W-:Y:S02]  /*4f20*/  USHF.L.U32 UR42, UR24, 0x8, URZ ;  /* 0x00000008182a7899 */ /* 0x000fe400080006ff */
[----:B------:R-:W-:Y:S02]  /*4f30*/  USHF.L.U32 UR43, UR20, 0x6, URZ ;  /* 0x00000006142b7899 */ /* 0x000fe400080006ff */
[----:B----4-:R-:W-:Y:S07]  /*4f40*/  UIMAD.WIDE.U32 UR6, UR14, UR8, URZ ;  /* 0x000000080e0672a5 */ /* 0x010fee000f8e00ff */
[----:B------:R-:W-:Y:S01]  /*4f50*/  @!UP3 UMOV UR4, UR7 ;  /* 0x000000070004bc82 */ /* 0x000fe20008000000 */
[----:B-1----:R-:W-:Y:S02]  /*4f60*/  @!UP3 UISETP.NE.AND UP0, UPT, UR5, 0x1, UPT ;  /* 0x000000010500b88c */ /* 0x002fe4000bf05270 */
[----:B------:R-:W-:Y:S02]  /*4f70*/  @!UP3 USHF.R.U32.HI UR4, URZ, UR9, UR4 ;  /* 0x00000009ff04b299 */ /* 0x000fe40008011604 */
[----:B------:R-:W-:Y:S02]  /*4f80*/  UIMAD.WIDE.U32 UR6, UR13, UR11, URZ ;  /* 0x0000000b0d0672a5 */ /* 0x000fe4000f8e00ff */
[----:B------:R-:W-:Y:S02]  /*4f90*/  @!UP3 USEL UR8, UR14, UR4, !UP0 ;  /* 0x000000040e08b287 */ /* 0x000fe4000c000000 */
[----:B------:R-:W-:Y:S03]  /*4fa0*/  @!UP3 UISETP.NE.AND UP0, UPT, UR10, 0x1, UPT ;  /* 0x000000010a00b88c */ /* 0x000fe6000bf05270 */
[----:B------:R-:W-:Y:S02]  /*4fb0*/  @!UP3 UMOV UR6, UR7 ;  /* 0x000000070006bc82 */ /* 0x000fe40008000000 */
[----:B------:R-:W1:Y:S02]  /*4fc0*/  @!UP3 LDCU UR4, c[0x0][0xb20] ;  /* 0x00016400ff04b7ac */ /* 0x000e640008000800 */
[----:B-1----:R-:W-:Y:S04]  /*4fd0*/  @!UP3 USHF.R.U32.HI UR6, URZ, UR4, UR6 ;  /* 0x00000004ff06b299 */ /* 0x002fe80008011606 */
[----:B------:R-:W-:Y:S04]  /*4fe0*/  @!UP3 USEL UR6, UR13, UR6, !UP0 ;  /* 0x000000060d06b287 */ /* 0x000fe8000c000000 */
[----:B------:R-:W-:Y:S02]  /*4ff0*/  @!UP3 UIADD3 UR4, UPT, UPT, -UR8, UR6, URZ ;  /* 0x000000060804b290 */ /* 0x000fe4000fffe1ff */
[----:B------:R-:W-:Y:S02]  /*5000*/  @!UP3 UIADD3 UR6, UPT, UPT, UR8, -UR6, URZ ;  /* 0x800000060806b290 */ /* 0x000fe4000fffe0ff */
[----:B------:R-:W-:Y:S02]  /*5010*/  @!UP3 UIMAD UR14, UR4, UR5, UR14 ;  /* 0x00000005040eb2a4 */ /* 0x000fe4000f8e020e */
[----:B------:R-:W-:Y:S01]  /*5020*/  @!UP3 UIMAD UR13, UR6, UR10, UR13 ;  /* 0x0000000a060db2a4 */ /* 0x000fe2000f8e020d */
[----:B------:R-:W-:Y:S11]  /*5030*/  BRA.U UP2, `(.L_x_90) ;  /* 0x0000000102107547 */ /* 0x000ff6000b800000 */
[----:B---3--:R-:W-:Y:S04]  /*5040*/  MOV R0, UR52 ;  /* 0x0000003400007c02 */ /* 0x008fe80008000f00 */
[----:B------:R-:W-:Y:S04]  /*5050*/  SHF.L.U32 R11, R0, 0x1f, RZ ;  /* 0x0000001f000b7819 */ /* 0x000fe800000006ff */
[----:B------:R-:W1:Y:S02]  /*5060*/  SYNCS.PHASECHK.TRANS64.TRYWAIT P2, [UR21+0x88], R11 ;  /* 0x0000880bff0075a7 */ /* 0x000e640008041115 */
[----:B-1----:R-:W-:Y:S05]  /*5070*/  @!P2 BRA `(.L_x_91) ;  /* 0x000000580020a947 */ /* 0x002fea0003800000 */
.L_x_90:
[----:B------:R-:W-:Y:S05]  /*5080*/  @!P1 BRA `(.L_x_92) ;  /* 0x0000000000309947 */ /* 0x000fea0003800000 */
[----:B------:R-:W-:Y:S01]  /*5090*/  ISETP.NE.U32.AND P1, PT, R2, RZ, PT ;  /* 0x000000ff0200720c */ /* 0x000fe20003f25070 */
[----:B------:R-:W4:Y:S01]  /*50a0*/  LDCU.64 UR4, c[0x0][0x358] ;  /* 0x00006b00ff0477ac */ /* 0x000f220008000a00 */
[----:B------:R-:W-:Y:S02]  /*50b0*/  IMAD.MOV.U32 R84, RZ, RZ, 0x1 ;  /* 0x00000001ff547424 */ /* 0x000fe400078e00ff */
[----:B------:R-:W-:Y:S11]  /*50c0*/  ISETP.NE.AND.EX P1, PT, R3, RZ, PT, P1 ;  /* 0x000000ff0300720c */ /* 0x000ff60003f25310 */
[----:B------:R-:W-:Y:S02]  /*50d0*/  @!UPT UIADD3 URZ, UPT, UPT, URZ, URZ, URZ ;  /* 0x000000fffffff290 */ /* 0x000fe4000fffe0ff */
[----:B-1----:R-:W1:Y:S01]  /*50e0*/  @P1 LDC.64 R10, c[0x0][0x888] ;  /* 0x00022200ff0a1b82 */ /* 0x002e620000000a00 */
[----:B---3--:R-:W-:Y:S04]  /*50f0*/  @P1 IMAD R0, R4, UR36, RZ ;  /* 0x0000002404001c24 */ /* 0x008fe8000f8e02ff */
[----:B-1----:R-:W-:Y:S04]  /*5100*/  @P1 IMAD.WIDE R10, R0, 0x4, R10 ;  /* 0x00000004000a1825 */ /* 0x002fe800078e020a */
[----:B------:R-:W-:Y:S01]  /*5110*/  HFMA2 R0, -RZ, RZ, 0, 5.9604644775390625e-08 ;  /* 0x00000001ff007431 */ /* 0x000fe200000001ff */
[----:B----45:R4:W5:Y:S04]  /*5120*/  @P1 LDG.E R41, desc[UR4][R10.64] ;  /* 0x000000040a291981 */ /* 0x030968000c1e1900 */
[----:B------:R-:W-:Y:S01]  /*5130*/  @!P1 PRMT R84, R0, 0x7610, R84 ;  /* 0x0000761000549816 */ /* 0x000fe20000000054 */
[----:B----4-:R-:W1:Y:S06]  /*5140*/  @!P1 LDC R41, c[0x0][0x880] ;  /* 0x00022000ff299b82 */ /* 0x010e6c0000000800 */
.L_x_92:
[----:B-1---5:R-:W-:Y:S01]  /*5150*/  @!P0 FSETP.EQ.AND P1, PT, R41, RZ, PT ;  /* 0x000000ff2900820b */ /* 0x022fe20003f22000 */
[----:B------:R-:W-:Y:S01]  /*5160*/  @!UPT UIADD3 URZ, UPT, UPT, URZ, URZ, URZ ;  /* 0x000000fffffff290 */ /* 0x000fe2000fffe0ff */
[----:B------:R-:W-:Y:S11]  /*5170*/  @!P0 BRA `(.L_x_93) ;  /* 0x0000000000188947 */ /* 0x000ff60003800000 */
[----:B------:R-:W-:Y:S02]  /*5180*/  LOP3.LUT P0, RZ, R84, 0xff, RZ, 0xc0, !PT ;  /* 0x000000ff54ff7812 */ /* 0x000fe4000780c0ff */
[----:B------:R-:W-:Y:S04]  /*5190*/  ISETP.NE.U32.AND P1, PT, R2, RZ, PT ;  /* 0x000000ff0200720c */ /* 0x000fe80003f25070 */
[----:B------:R-:W-:Y:S04]  /*51a0*/  ISETP.NE.AND.EX P1, PT, R3, RZ, PT, P1 ;  /* 0x000000ff0300720c */ /* 0x000fe80003f25310 */
[----:B------:R-:W-:Y:S03]  /*51b0*/  PLOP3.LUT P1, PT, P1, PT, PT, 0x8, 0x80 ;  /* 0x000000000080781c */ /* 0x000fe60000f2e170 */
[----:B------:R-:W-:Y:S11]  /*51c0*/  @P0 FSETP.EQ.AND P1, PT, R41, RZ, PT ;  /* 0x000000ff2900020b */ /* 0x000ff60003f22000 */
[----:B------:R-:W-:Y:S02]  /*51d0*/  @!UPT UIADD3 URZ, UPT, UPT, URZ, URZ, URZ ;  /* 0x000000fffffff290 */ /* 0x000fe4000fffe0ff */
.L_x_93:
[----:B------:R-:W1:Y:S01]  /*51e0*/  SYNCS.PHASECHK.TRANS64.TRYWAIT P2, [UR21+0x60], R9 ;  /* 0x00006009ff0075a7 */ /* 0x000e620008041115 */
[----:B------:R-:W-:Y:S04]  /*51f0*/  ELECT P0, URZ, PT ;  /* 0x0000000000ff782f */ /* 0x000fe80003800000 */
[----:B------:R-:W-:Y:S11]  /*5200*/  PLOP3.LUT P1, PT, P1, P0, PT, 0xf2, 0x2f ;  /* 0x00000000002f781c */ /* 0x000ff60000f21e72 */
[----:B------:R-:W-:Y:S02]  /*5210*/  @!UPT UIADD3 URZ, UPT, UPT, URZ, URZ, URZ ;  /* 0x000000fffffff290 */ /* 0x000fe4000fffe0ff */
[----:B------:R-:W-:Y:S05]  /*5220*/  @!P1 IADD3 R8, P0, PT, R16, 0x580, RZ ;  /* 0x0000058010089810 */ /* 0x000fea0007f1e0ff */
[----:B------:R-:W-:Y:S01]  /*5230*/  @!P1 IMAD.X R6, RZ, RZ, R17, P0 ;  /* 0x000000ffff069224 */ /* 0x000fe200000e0611 */
[----:B-1----:R-:W-:Y:S07]  /*5240*/  @!P2 BRA `(.L_x_94) ;  /* 0x0000005400c4a947 */ /* 0x002fee0003800000 */
.L_x_184:
[----:B------:R-:W-:Y:S01]  /*5250*/  @!P1 R2UR UR5, R8 ;  /* 0x00000000080592ca */ /* 0x000fe200000e0000 */
[----:B------:R-:W-:Y:S01]  /*5260*/  VOTEU.ALL UP0, P1 ;  /* 0x0000000000ff7886 */ /* 0x000fe20000800000 */
[----:B------:R-:W-:Y:S01]  /*5270*/  @!P1 R2UR UR4, R6 ;  /* 0x00000000060492ca */ /* 0x000fe200000e0000 */
[----:B------:R-:W-:Y:S01]  /*5280*/  UMOV UR16, 0x0 ;  /* 0x0000000000107882 */ /* 0x000fe20000000000 */
[----:B------:R-:W-:Y:S01]  /*5290*/  UMOV UR17, 0x10000000 ;  /* 0x1000000000117882 */ /* 0x000fe20000000000 */
[----:B------:R-:W-:Y:S01]  /*52a0*/  UMOV UR44, UR36 ;  /* 0x00000024002c7c82 */ /* 0x000fe20008000000 */
[----:B------:R-:W-:Y:S01]  /*52b0*/  @!UP0 UIADD3 UR40, UPT, UPT, UR21, 0x200, URZ ;  /* 0x0000020015288890 */ /* 0x000fe2000fffe0ff */
[----:B-1-3--:R-:W-:Y:S01]  /*52c0*/  @!P1 IMAD.MOV.U32 R0, RZ, RZ, 0x2000 ;  /* 0x00002000ff009424 */ /* 0x00afe200078e00ff */
[----:B------:R-:W-:Y:S01]  /*52d0*/  @!UP0 UIADD3 UR10, UPT, UPT, UR42, 0x80, URZ ;  /* 0x000000802a0a8890 */ /* 0x000fe2000fffe0ff */
[----:B------:R-:W-:Y:S01]  /*52e0*/  @!P1 IADD3 R8, P0, PT, R16, 0x580, RZ ;  /* 0x0000058010089810 */ /* 0x000fe20007f1e0ff */
[----:B------:R-:W-:Y:S01]  /*52f0*/  @!UP0 UIADD3 UR8, UPT, UPT, UR21, 0x1200, URZ ;  /* 0x0000120015088890 */ /* 0x000fe2000fffe0ff */
[----:B------:R-:W-:Y:S02]  /*5300*/  VOTEU.ALL UP0, P1 ;  /* 0x0000000000ff7886 */ /* 0x000fe40000800000 */
[----:B------:R-:W-:Y:S01]  /*5310*/  IMAD.U32 R10, RZ, RZ, UR5 ;  /* 0x00000005ff0a7e24 */ /* 0x000fe2000f8e00ff */
[----:B------:R-:W-:Y:S01]  /*5320*/  UMOV UR9, UR41 ;  /* 0x0000002900097c82 */ /* 0x000fe20008000000 */
[----:B------:R-:W-:Y:S01]  /*5330*/  IMAD.U32 R11, RZ, RZ, UR4 ;  /* 0x00000004ff0b7e24 */ /* 0x000fe2000f8e00ff */
[----:B------:R-:W-:Y:S01]  /*5340*/  UMOV UR11, UR43 ;  /* 0x0000002b000b7c82 */ /* 0x000fe20008000000 */
[----:B------:R-:W-:Y:S01]  /*5350*/  UMOV UR12, UR36 ;  /* 0x00000024000c7c82 */ /* 0x000fe20008000000 */
[----:B------:R-:W-:Y:S01]  /*5360*/  @!P1 R2UR UR4, R10 ;  /* 0x000000000a0492ca */ /* 0x000fe200000e0000 */
[----:B------:R-:W-:Y:S01]  /*5370*/  UPRMT UR6, UR47, 0x654, UR41 ;  /* 0x000006542f067896 */ /* 0x000fe20008000029 */
[----:B------:R-:W-:Y:S01]  /*5380*/  @!P1 R2UR UR5, R11 ;  /* 0x000000000b0592ca */ /* 0x000fe200000e0000 */
[----:B------:R-:W-:Y:S11]  /*5390*/  @!P1 IMAD.X R6, RZ, RZ, R17, P0 ;  /* 0x000000ffff069224 */ /* 0x000ff600000e0611 */
[----:B------:R-:W-:Y:S01]  /*53a0*/  @!UPT UIADD3 URZ, UPT, UPT, URZ, URZ, URZ ;  /* 0x000000fffffff290 */ /* 0x000fe2000fffe0ff */
[----:B------:R1:W-:Y:S01]  /*53b0*/  @!UP0 UTMALDG.3D [UR40], [UR4], desc[UR16] ;  /* 0x00001028040085b4 */ /* 0x0003e20008011000 */
[----:B------:R-:W-:Y:S05]  /*53c0*/  VOTEU.ALL UP0, P1 ;  /* 0x0000000000ff7886 */ /* 0x000fea0000800000 */
[----:B------:R1:W-:Y:S01]  /*53d0*/  @!UP0 UTMALDG.3D [UR8], [UR4], desc[UR16] ;  /* 0x00001008040085b4 */ /* 0x0003e20008011000 */
[----:B------:R1:W-:Y:S01]  /*53e0*/  @!P1 SYNCS.ARRIVE.TRANS64.RED.A0TR RZ, [UR21+0x40], R0 ;  /* 0x00004000ffff99a7 */ /* 0x0003e20008300415 */
[----:B------:R-:W-:Y:S01]  /*53f0*/  SYNCS.ARRIVE.TRANS64.RED.A1T0 RZ, [UR6], RZ ;  /* 0x000000ffffff79a7 */ /* 0x000fe20008100406 */
[----:B------:R-:W3:Y:S02]  /*5400*/  SYNCS.PHASECHK.TRANS64.TRYWAIT P2, [UR21+0x68], R9 ;  /* 0x00006809ff0075a7 */ /* 0x000ee40008041115 */
[----:B-1-3--:R-:W-:Y:S05]  /*5410*/  @!P2 BRA `(.L_x_95) ;  /* 0x000000540068a947 */ /* 0x00afea0003800000 */
.L_x_186:
[----:B------:R-:W-:Y:S01]  /*5420*/  @!P1 R2UR UR5, R8 ;  /* 0x00000000080592ca */ /* 0x000fe200000e0000 */
[----:B------:R-:W-:Y:S01]  /*5430*/  VOTEU.ALL UP0, P1 ;  /* 0x0000000000ff7886 */ /* 0x000fe20000800000 */
[----:B------:R-:W-:Y:S01]  /*5440*/  @!P1 R2UR UR4, R6 ;  /* 0x00000000060492ca */ /* 0x000fe200000e0000 */
[----:B------:R-:W-:Y:S01]  /*5450*/  UMOV UR16, 0x0 ;  /* 0x0000000000107882 */ /* 0x000fe20000000000 */
[----:B------:R-:W-:Y:S01]  /*5460*/  UMOV UR17, 0x10000000 ;  /* 0x1000000000117882 */ /* 0x000fe20000000000 */
[----:B------:R-:W-:Y:S01]  /*5470*/  UMOV UR35, UR43 ;  /* 0x0000002b00237c82 */ /* 0x000fe20008000000 */
[----:B------:R-:W-:Y:S01]  /*5480*/  @!UP0 UIADD3 UR34, UPT, UPT, UR42, 0x20, URZ ;  /* 0x000000202a228890 */ /* 0x000fe2000fffe0ff */
[----:B-1----:R-:W-:Y:S01]  /*5490*/  @!P1 IMAD.MOV.U32 R0, RZ, RZ, 0x2000 ;  /* 0x00002000ff009424 */ /* 0x002fe200078e00ff */
[----:B------:R-:W-:Y:S01]  /*54a0*/  @!UP0 UIADD3 UR32, UPT, UPT, UR21, 0x2200, URZ ;  /* 0x0000220015208890 */ /* 0x000fe2000fffe0ff */
[----:B------:R-:W-:Y:S01]  /*54b0*/  @!P1 IADD3 R8, P0, PT, R16, 0x580, RZ ;  /* 0x0000058010089810 */ /* 0x000fe20007f1e0ff */
[----:B------:R-:W-:Y:S02]  /*54c0*/  @!UP0 UIADD3 UR10, UPT, UPT, UR42, 0xa0, URZ ;  /* 0x000000a02a0a8890 */ /* 0x000fe4000fffe0ff */
[----:B------:R-:W-:Y:S01]  /*54d0*/  @!UP0 UIADD3 UR8, UPT, UPT, UR21, 0x3200, URZ ;  /* 0x0000320015088890 */ /* 0x000fe2000fffe0ff */
[----:B------:R-:W-:Y:S01]  /*54e0*/  IMAD.U32 R10, RZ, RZ, UR5 ;  /* 0x00000005ff0a7e24 */ /* 0x000fe2000f8e00ff */
[----:B------:R-:W-:Y:S01]  /*54f0*/  VOTEU.ALL UP0, P1 ;  /* 0x0000000000ff7886 */ /* 0x000fe20000800000 */
[----:B------:R-:W-:Y:S01]  /*5500*/  IMAD.U32 R11, RZ, RZ, UR4 ;  /* 0x00000004ff0b7e24 */ /* 0x000fe2000f8e00ff */
[----:B------:R-:W-:Y:S01]  /*5510*/  UMOV UR9, UR33 ;  /* 0x0000002100097c82 */ /* 0x000fe20008000000 */
[----:B------:R-:W-:Y:S01]  /*5520*/  UMOV UR11, UR43 ;  /* 0x0000002b000b7c82 */ /* 0x000fe20008000000 */
[----:B------:R-:W-:Y:S01]  /*5530*/  @!P1 R2UR UR4, R10 ;  /* 0x000000000a0492ca */ /* 0x000fe200000e0000 */
[----:B------:R-:W-:Y:S01]  /*5540*/  UMOV UR12, UR36 ;  /* 0x00000024000c7c82 */ /* 0x000fe20008000000 */
[----:B------:R-:W-:Y:S01]  /*5550*/  @!P1 R2UR UR5, R11 ;  /* 0x000000000b0592ca */ /* 0x000fe200000e0000 */
[----:B------:R-:W-:Y:S01]  /*5560*/  UPRMT UR6, UR47, 0x654, UR33 ;  /* 0x000006542f067896 */ /* 0x000fe20008000021 */
[----:B------:R-:W-:Y:S11]  /*5570*/  @!P1 IMAD.X R6, RZ, RZ, R17, P0 ;  /* 0x000000ffff069224 */ /* 0x000ff600000e0611 */
[----:B------:R1:W-:Y:S01]  /*5580*/  @!UP0 UTMALDG.3D [UR32], [UR4], desc[UR16] ;  /* 0x00001020040085b4 */ /* 0x0003e20008011000 */
[----:B------:R-:W-:Y:S05]  /*5590*/  VOTEU.ALL UP0, P1 ;  /* 0x0000000000ff7886 */ /* 0x000fea0000800000 */
[----:B------:R1:W-:Y:S01]  /*55a0*/  @!UP0 UTMALDG.3D [UR8], [UR4], desc[UR16] ;  /* 0x00001008040085b4 */ /* 0x0003e20008011000 */
[----:B------:R1:W-:Y:S01]  /*55b0*/  @!P1 SYNCS.ARRIVE.TRANS64.RED.A0TR RZ, [UR21+0x48], R0 ;  /* 0x00004800ffff99a7 */ /* 0x0003e20008300415 */
[----:B------:R-:W-:Y:S01]  /*55c0*/  SYNCS.ARRIVE.TRANS64.RED.A1T0 RZ, [UR6], RZ ;  /* 0x000000ffffff79a7 */ /* 0x000fe20008100406 */
[----:B------:R-:W3:Y:S02]  /*55d0*/  SYNCS.PHASECHK.TRANS64.TRYWAIT P2, [UR21+0x70], R9 ;  /* 0x00007009ff0075a7 */ /* 0x000ee40008041115 */
[----:B-1-3--:R-:W-:Y:S05]  /*55e0*/  @!P2 BRA `(.L_x_96) ;  /* 0x00000054000ca947 */ /* 0x00afea0003800000 */
.L_x_188:
        /* <DEDUP_REMOVED lines=9> */
[----:B------:R-:W-:Y:S01]  /*5680*/  VIADD R14, R14, 0x1 ;  /* 0x000000010e0e7836 */ /* 0x000fe20000000000 */
        /* <DEDUP_REMOVED lines=10> */
[----:B------:R-:W-:Y:S01]  /*5730*/  UMOV UR12, UR36 ;  /* 0x00000024000c7c82 */ /* 0x000fe20008000000 */
[----:B------:R-:W-:Y:S11]  /*5740*/  UPRMT UR6, UR47, 0x654, UR25 ;  /* 0x000006542f067896 */ /* 0x000ff60008000019 */
[----:B------:R1:W-:Y:S01]  /*5750*/  @!UP0 UTMALDG.3D [UR24], [UR4], desc[UR16] ;  /* 0x00001018040085b4 */ /* 0x0003e20008011000 */
[----:B------:R-:W-:Y:S05]  /*5760*/  VOTEU.ALL UP0, P1 ;  /* 0x0000000000ff7886 */ /* 0x000fea0000800000 */
[----:B------:R1:W-:Y:S01]  /*5770*/  @!UP0 UTMALDG.3D [UR8], [UR4], desc[UR16] ;  /* 0x00001008040085b4 */ /* 0x0003e20008011000 */
[----:B------:R1:W-:Y:S01]  /*5780*/  @!P1 SYNCS.ARRIVE.TRANS64.RED.A0TR RZ, [UR21+0x50], R0 ;  /* 0x00005000ffff99a7 */ /* 0x0003e20008300415 */
[----:B------:R-:W-:Y:S01]  /*5790*/  SYNCS.ARRIVE.TRANS64.RED.A1T0 RZ, [UR6], RZ ;  /* 0x000000ffffff79a7 */ /* 0x000fe20008100406 */
[----:B------:R-:W3:Y:S02]  /*57a0*/  SYNCS.PHASECHK.TRANS64.TRYWAIT P0, [UR21+0x78], R9 ;  /* 0x00007809ff0075a7 */ /* 0x000ee40008001115 */
[----:B-1-3--:R-:W-:Y:S05]  /*57b0*/  @!P0 BRA `(.L_x_97) ;  /* 0x0000005000b08947 */ /* 0x00afea0003800000 */
.L_x_190:
[----:B------:R-:W-:Y:S01]  /*57c0*/  UIADD3 UR24, UPT, UPT, UR13, UR63, URZ ;  /* 0x0000003f0d187290 */ /* 0x000fe2000fffe0ff */
[----:B------:R-:W-:Y:S01]  /*57d0*/  @!P1 IADD3 R6, P0, PT, R16, 0x580, RZ ;  /* 0x0000058010069810 */ /* 0x000fe20007f1e0ff */
[----:B------:R-:W-:Y:S01]  /*57e0*/  UPLOP3.LUT UP2, UPT, UPT, UPT, UPT, 0x80, 0x8 ;  /* 0x000000000008789c */ /* 0x000fe20003f4f070 */
[----:B------:R-:W-:Y:S01]  /*57f0*/  R2UR UR26, R86 ;  /* 0x00000000561a72ca */ /* 0x000fe200000e0000 */
[----:B------:R-:W-:Y:S01]  /*5800*/  VOTEU.ALL UP0, P1 ;  /* 0x0000000000ff7886 */ /* 0x000fe20000800000 */
[----:B------:R-:W-:Y:S01]  /*5810*/  @!P1 R2UR UR5, R6 ;  /* 0x00000000060592ca */ /* 0x000fe200000e0000 */
[----:B-1----:R-:W-:Y:S01]  /*5820*/  @!P1 IMAD.X R0, RZ, RZ, R17, P0 ;  /* 0x000000ffff009224 */ /* 0x002fe200000e0611 */
[----:B------:R-:W-:Y:S01]  /*5830*/  UMOV UR6, 0x0 ;  /* 0x0000000000067882 */ /* 0x000fe20000000000 */
[----:B------:R-:W-:Y:S01]  /*5840*/  UMOV UR7, 0x10000000 ;  /* 0x1000000000077882 */ /* 0x000fe20000000000 */
[----:B------:R-:W-:Y:S01]  /*5850*/  @!UP0 UIADD3 UR18, UPT, UPT, UR42, 0x60, URZ ;  /* 0x000000602a128890 */ /* 0x000fe2000fffe0ff */
[----:B------:R-:W-:Y:S01]  /*5860*/  ISETP.NE.AND P0, PT, R14, 0x2, PT ;  /* 0x000000020e00780c */ /* 0x000fe20003f05270 */
[----:B------:R-:W-:Y:S01]  /*5870*/  @!UP0 UIADD3 UR16, UPT, UPT, UR21, 0x6200, URZ ;  /* 0x0000620015108890 */ /* 0x000fe2000fffe0ff */
[----:B------:R-:W-:Y:S01]  /*5880*/  @!P1 R2UR UR4, R0 ;  /* 0x00000000000492ca */ /* 0x000fe200000e0000 */
[----:B------:R-:W-:Y:S01]  /*5890*/  @!UP0 UIADD3 UR17, UPT, UPT, UR21, 0x58, URZ ;  /* 0x0000005815118890 */ /* 0x000fe2000fffe0ff */
[----:B------:R-:W-:Y:S01]  /*58a0*/  SEL R0, RZ, 0x1, P0 ;  /* 0x00000001ff007807 */ /* 0x000fe20000000000 */
[----:B------:R-:W-:Y:S01]  /*58b0*/  @!UP0 UIADD3 UR10, UPT, UPT, UR42, 0xe0, URZ ;  /* 0x000000e02a0a8890 */ /* 0x000fe2000fffe0ff */
[----:B------:R-:W-:Y:S01]  /*58c0*/  LOP3.LUT R15, R15, 0x1, RZ, 0x3c, !PT ;  /* 0x000000010f0f7812 */ /* 0x000fe200078e3cff */
[----:B------:R-:W-:Y:S01]  /*58d0*/  @!UP0 UIADD3 UR8, UPT, UPT, UR21, 0x7200, URZ ;  /* 0x0000720015088890 */ /* 0x000fe2000fffe0ff */
[----:B------:R-:W-:Y:S01]  /*58e0*/  IMAD.U32 R8, RZ, RZ, UR5 ;  /* 0x00000005ff087e24 */ /* 0x000fe2000f8e00ff */
[----:B------:R-:W-:Y:S01]  /*58f0*/  VOTEU.ALL UP0, P1 ;  /* 0x0000000000ff7886 */ /* 0x000fe20000800000 */
[----:B------:R-:W-:Y:S01]  /*5900*/  UMOV UR19, UR43 ;  /* 0x0000002b00137c82 */ /* 0x000fe20008000000 */
[----:B------:R-:W-:Y:S01]  /*5910*/  UMOV UR20, UR36 ;  /* 0x0000002400147c82 */ /* 0x000fe20008000000 */
[----:B------:R-:W-:Y:S01]  /*5920*/  UMOV UR11, UR43 ;  /* 0x0000002b000b7c82 */ /* 0x000fe20008000000 */
[----:B------:R-:W-:Y:S01]  /*5930*/  UMOV UR12, UR36 ;  /* 0x00000024000c7c82 */ /* 0x000fe20008000000 */
[----:B------:R-:W-:Y:S01]  /*5940*/  UMOV UR9, UR17 ;  /* 0x0000001100097c82 */ /* 0x000fe20008000000 */
[----:B------:R-:W-:Y:S01]  /*5950*/  IMAD.U32 R9, RZ, RZ, UR4 ;  /* 0x00000004ff097e24 */ /* 0x000fe2000f8e00ff */
[----:B------:R-:W-:Y:S01]  /*5960*/  @!P1 R2UR UR4, R8 ;  /* 0x00000000080492ca */ /* 0x000fe200000e0000 */
[----:B------:R-:W-:Y:S01]  /*5970*/  UMOV UR36, UR29 ;  /* 0x0000001d00247c82 */ /* 0x000fe20008000000 */
[----:B------:R-:W-:Y:S02]  /*5980*/  LOP3.LUT R13, R13, R0, RZ, 0x3c, !PT ;  /* 0x000000000d0d7212 */ /* 0x000fe400078e3cff */
[----:B------:R-:W-:Y:S02]  /*5990*/  @!P1 R2UR UR5, R9 ;  /* 0x00000000090592ca */ /* 0x000fe400000e0000 */
[----:B------:R-:W-:Y:S11]  /*59a0*/  SEL R14, R14, RZ, P0 ;  /* 0x000000ff0e0e7207 */ /* 0x000ff60000000000 */
[----:B------:R1:W-:Y:S01]  /*59b0*/  @!UP0 UTMALDG.3D [UR16], [UR4], desc[UR6] ;  /* 0x00000610040085b4 */ /* 0x0003e20008011000 */
[----:B------:R-:W-:Y:S05]  /*59c0*/  VOTEU.ALL UP0, P1 ;  /* 0x0000000000ff7886 */ /* 0x000fea0000800000 */
[----:B------:R3:W-:Y:S01]  /*59d0*/  @!UP0 UTMALDG.3D [UR8], [UR4], desc[UR6] ;  /* 0x00000608040085b4 */ /* 0x0007e20008011000 */
[----:B------:R3:W-:Y:S01]  /*59e0*/  @!P1 SYNCS.ARRIVE.TRANS64.RED.A0TR RZ, [UR21+0x58], R7 ;  /* 0x00005807ffff99a7 */ /* 0x0007e20008300415 */
[----:B------:R-:W-:Y:S01]  /*59f0*/  SYNCS.ARRIVE.TRANS64.RED.A1T0 RZ, [UR37], RZ ;  /* 0x000000ffffff79a7 */ /* 0x000fe20008100425 */
[----:B-1----:R-:W-:Y:S01]  /*5a00*/  UIADD3 UR20, UPT, UPT, UR14, UR26, URZ ;  /* 0x0000001a0e147290 */ /* 0x002fe2000fffe0ff */
[----:B------:R-:W-:Y:S11]  /*5a10*/  BRA.U UP1, `(.L_x_98) ;  /* 0xfffffff101047547 */ /* 0x000ff6000b83ffff */
[----:B------:R-:W-:-:S04]  /*5a20*/  SHF.L.U32 R3, R15, 0x1f, RZ ;  /* 0x0000001f0f037819 */ /* 0x000fc800000006ff */
[----:B------:R-:W1:Y:S02]  /*5a30*/  SYNCS.PHASECHK.TRANS64.TRYWAIT P0, [UR21+0x60], R3 ;  /* 0x00006003ff0075a7 */ /* 0x000e640008001115 */
[----:B-1----:R-:W-:Y:S05]  /*5a40*/  @!P0 BRA `(.L_x_99) ;  /* 0x0000005000248947 */ /* 0x002fea0003800000 */
.L_x_192:
[----:B------:R-:W4:Y:S02]  /*5a50*/  SYNCS.PHASECHK.TRANS64.TRYWAIT P0, [UR21+0x68], R3 ;  /* 0x00006803ff0075a7 */ /* 0x000f240008001115 */
[----:B----4-:R-:W-:Y:S05]  /*5a60*/  @!P0 BRA `(.L_x_100) ;  /* 0x0000005000348947 */ /* 0x010fea0003800000 */
.L_x_194:
[----:B------:R-:W4:Y:S02]  /*5a70*/  SYNCS.PHASECHK.TRANS64.TRYWAIT P0, [UR21+0x70], R3 ;  /* 0x00007003ff0075a7 */ /* 0x000f240008001115 */
[----:B----4-:R-:W-:Y:S05]  /*5a80*/  @!P0 BRA `(.L_x_101) ;  /* 0x0000005000448947 */ /* 0x010fea0003800000 */
.L_x_196:
[----:B-1----:R-:W-:-:S07]  /*5a90*/  MOV R0, UR21 ;  /* 0x0000001500007c02 */ /* 0x002fce0008000f00 */
.L_x_102:
[----:B-1----:R-:W-:-:S04]  /*5aa0*/  SHF.L.U32 R3, R15, 0x1f, RZ ;  /* 0x0000001f0f037819 */ /* 0x002fc800000006ff */
[----:B------:R1:W4:Y:S03]  /*5ab0*/  SYNCS.PHASECHK.TRANS64.TRYWAIT P0, [R0+URZ+0x78], R3 ;  /* 0x00007803000075a7 */ /* 0x00032600080011ff */
[----:B----4-:R-:W-:Y:S05]  /*5ac0*/  @!P0 NANOSLEEP.SYNCS 0x989680 ;  /* 0x009896800000895d */ /* 0x010fea0003900000 */
[----:B------:R-:W4:Y:S02]  /*5ad0*/  @!P0 SYNCS.PHASECHK.TRANS64 P0, [R0+URZ+0x78], R3 ;  /* 0x00007803000085a7 */ /* 0x000f2400080010ff */
[----:B--234-:R-:W-:Y:S05]  /*5ae0*/  @P0 EXIT ;  /* 0x000000000000094d */ /* 0x01cfea0003800000 */
[----:B------:R-:W-:Y:S05]  /*5af0*/  BRA `(.L_x_102) ;  /* 0xfffffffc00e87947 */ /* 0x000fea000383ffff */
.L_x_87:
[----:B------:R-:W-:-:S06]  /*5b00*/  UISETP.GE.AND UP0, UPT, UR22, 0x4, UPT ;  /* 0x000000041600788c */ /* 0x000fcc000bf06270 */
[----:B------:R-:W-:-:S13]  /*5b10*/  PLOP3.LUT P0, PT, PT, PT, UP0, 0x80, 0x8 ;  /* 0x000000000008781c */ /* 0x000fda0003f0f008 */
[----:B-1----:R-:W-:Y:S05]  /*5b20*/  @!P0 EXIT ;  /* 0x000000000000894d */ /* 0x002fea0003800000 */
[----:B------:R-:W-:Y:S01]  /*5b30*/  BAR.SYNC.DEFER_BLOCKING 0x6, 0xa0 ;  /* 0x0182800000007b1d */ /* 0x000fe20000010000 */
[----:B------:R-:W-:Y:S01]  /*5b40*/  IMAD.SHL.U32 R5, R97, 0x20, RZ ;  /* 0x0000002061057824 */ /* 0x000fe200078e00ff */
[C---:B------:R-:W-:Y:S01]  /*5b50*/  SHF.L.U32 R6, R85.reuse, 0x15, RZ ;  /* 0x0000001555067819 */ /* 0x040fe200000006ff */
[----:B------:R-:W-:Y:S01]  /*5b60*/  IMAD.SHL.U32 R7, R85, 0x400, RZ ;  /* 0x0000040055077824 */ /* 0x000fe200078e00ff */
[C---:B------:R-:W-:Y:S01]  /*5b70*/  LOP3.LUT R98, R97.reuse, 0x60, RZ, 0xc0, !PT ;  /* 0x0000006061627812 */ /* 0x040fe200078ec0ff */
[----:B------:R-:W-:Y:S01]  /*5b80*/  IMAD.SHL.U32 R4, R97, 0x4, RZ ;  /* 0x0000000461047824 */ /* 0x000fe200078e00ff */
[----:B------:R-:W-:Y:S02]  /*5b90*/  UMOV UR43, 0x400 ;  /* 0x00000400002b7882 */ /* 0x000fe40000000000 */
[----:B------:R-:W1:Y:S01]  /*5ba0*/  LDC.64 R80, c[0x0][0x888] ;  /* 0x00022200ff507b82 */ /* 0x000e620000000a00 */
[----:B------:R-:W-:Y:S01]  /*5bb0*/  ULEA UR43, UR47, UR43, 0x18 ;  /* 0x0000002b2f2b7291 */ /* 0x000fe2000f8ec0ff */
[----:B------:R-:W-:Y:S01]  /*5bc0*/  LOP3.LUT R96, R5, 0xb20, RZ, 0xc0, !PT ;  /* 0x00000b2005607812 */ /* 0x000fe200078ec0ff */
[----:B------:R-:W-:Y:S01]  /*5bd0*/  IMAD.U32 R37, R97, 0x10000, RZ ;  /* 0x0001000061257824 */ /* 0x000fe200078e00ff */
[----:B------:R-:W-:Y:S01]  /*5be0*/  LOP3.LUT R5, R5, 0xc0, RZ, 0xc0, !PT ;  /* 0x000000c005057812 */ /* 0x000fe200078ec0ff */
[----:B------:R-:W-:Y:S01]  /*5bf0*/  UIADD3 UR4, UPT, UPT, UR43, 0x200, URZ ;  /* 0x000002002b047890 */ /* 0x000fe2000fffe0ff */
[----:B------:R-:W-:Y:S01]  /*5c00*/  LOP3.LUT R96, R96, 0x400, R7, 0xf8, !PT ;  /* 0x0000040060607812 */ /* 0x000fe200078ef807 */
[----:B------:R-:W-:Y:S01]  /*5c10*/  HFMA2 R36, -RZ, RZ, 0, 0 ;  /* 0x00000000ff247431 */ /* 0x000fe200000001ff */
[----:B------:R-:W2:Y:S01]  /*5c20*/  LDC.64 R82, c[0x0][0x890] ;  /* 0x00022400ff527b82 */ /* 0x000ea20000000a00 */
[----:B------:R-:W-:Y:S01]  /*5c30*/  LOP3.LUT R5, R5, 0x18, R4, 0xf8, !PT ;  /* 0x0000001805057812 */ /* 0x000fe200078ef804 */
[----:B------:R-:W-:Y:S01]  /*5c40*/  IMAD.MOV.U32 R93, RZ, RZ, 0x1 ;  /* 0x00000001ff5d7424 */ /* 0x000fe200078e00ff */
[----:B------:R-:W-:Y:S01]  /*5c50*/  LOP3.LUT R6, R6, 0x200000, RZ, 0xc0, !PT ;  /* 0x0020000006067812 */ /* 0x000fe200078ec0ff */
[----:B------:R-:W-:Y:S01]  /*5c60*/  IMAD.MOV.U32 R92, RZ, RZ, RZ ;  /* 0x000000ffff5c7224 */ /* 0x000fe200078e00ff */
[----:B------:R-:W-:Y:S01]  /*5c70*/  LOP3.LUT R96, R96, R5, RZ, 0xfc, !PT ;  /* 0x0000000560607212 */ /* 0x000fe200078efcff */
[----:B------:R-:W-:Y:S01]  /*5c80*/  IMAD.MOV.U32 R89, RZ, RZ, RZ ;  /* 0x000000ffff597224 */ /* 0x000fe200078e00ff */
[----:B------:R-:W-:Y:S01]  /*5c90*/  MOV R87, UR4 ;  /* 0x0000000400577c02 */ /* 0x000fe20008000f00 */
[----:B------:R-:W3:Y:S01]  /*5ca0*/  LDC.64 R78, c[0x0][0x8b0] ;  /* 0x00022c00ff4e7b82 */ /* 0x000ee20000000a00 */
[----:B------:R-:W4:Y:S01]  /*5cb0*/  LDS R0, [UR43+0x140] ;  /* 0x0001402bff007984 */ /* 0x000f220008000800 */
[C---:B------:R-:W-:Y:S01]  /*5cc0*/  LOP3.LUT R95, R97.reuse, 0x2, RZ, 0xc0, !PT ;  /* 0x00000002615f7812 */ /* 0x040fe200078ec0ff */
[----:B------:R-:W1:Y:S01]  /*5cd0*/  LDCU UR60, c[0x0][0x370] ;  /* 0x00006e00ff3c77ac */ /* 0x000e620008000800 */
[----:B------:R-:W-:Y:S01]  /*5ce0*/  LOP3.LUT R37, R6, 0x400000, R37, 0xf8, !PT ;  /* 0x0040000006257812 */ /* 0x000fe200078ef825 */
[----:B------:R-:W-:Y:S01]  /*5cf0*/  IMAD R96, R96, 0x2, R87 ;  /* 0x0000000260607824 */ /* 0x000fe200078e0257 */
[----:B------:R-:W-:Y:S01]  /*5d00*/  LOP3.LUT R97, R97, 0x4, RZ, 0xc0, !PT ;  /* 0x0000000461617812 */ /* 0x000fe200078ec0ff */
[----:B------:R-:W1:Y:S01]  /*5d10*/  LDCU UR42, c[0x0][0xb0c] ;  /* 0x00016180ff2a77ac */ /* 0x000e620008000800 */
[----:B------:R-:W1:Y:S01]  /*5d20*/  LDC.64 R76, c[0x0][0x8a8] ;  /* 0x00022a00ff4c7b82 */ /* 0x000e620000000a00 */
[----:B------:R-:W-:Y:S01]  /*5d30*/  MOV R91, RZ ;  /* 0x000000ff005b7202 */ /* 0x000fe20000000f00 */
[--C-:B------:R-:W-:Y:S01]  /*5d40*/  IMAD R95, R95, -0x10, R96.reuse ;  /* 0xfffffff05f5f7824 */ /* 0x100fe200078e0260 */
[----:B------:R-:W1:Y:S01]  /*5d50*/  LDCU UR39, c[0x0][0xb30] ;  /* 0x00016600ff2777ac */ /* 0x000e620008000800 */
[----:B------:R-:W-:Y:S01]  /*5d60*/  IMAD R94, R97, -0x10, R96 ;  /* 0xfffffff0615e7824 */ /* 0x000fe200078e0260 */
[----:B------:R-:W1:Y:S01]  /*5d70*/  LDCU.64 UR54, c[0x0][0x888] ;  /* 0x00011100ff3677ac */ /* 0x000e620008000a00 */
[----:B------:R-:W1:Y:S01]  /*5d80*/  LDCU.64 UR40, c[0x0][0xb28] ;  /* 0x00016500ff2877ac */ /* 0x000e620008000a00 */
[----:B------:R-:W1:Y:S01]  /*5d90*/  LDCU.128 UR56, c[0x0][0xb10] ;  /* 0x00016200ff3877ac */ /* 0x000e620008000c00 */
[----:B------:R-:W1:Y:S01]  /*5da0*/  LDCU UR53, c[0x0][0x374] ;  /* 0x00006e80ff3577ac */ /* 0x000e620008000800 */
[----:B------:R-:W-:Y:S01]  /*5db0*/  UMOV UR52, URZ ;  /* 0x000000ff00347c82 */ /* 0x000fe20008000000 */
[----:B------:R-:W-:Y:S01]  /*5dc0*/  UMOV UR46, URZ ;  /* 0x000000ff002e7c82 */ /* 0x000fe20008000000 */
[----:B--2-4-:R-:W-:-:S07]  /*5dd0*/  IMAD.IADD R37, R0, 0x1, R37 ;  /* 0x0000000100257824 */ /* 0x014fce00078e0225 */
.L_x_146:
[----:B------:R-:W-:Y:S02]  /*5de0*/  LEA R3, R89, UR43, 0x3 ;  /* 0x0000002b59037c11 */ /* 0x000fe4000f8e18ff */
[----:B------:R-:W-:Y:S02]  /*5df0*/  SHF.L.U32 R0, R91, 0x1f, RZ ;  /* 0x0000001f5b007819 */ /* 0x000fe400000006ff */
[----:B------:R-:W-:Y:S02]  /*5e00*/  LEA R5, R89, UR43, 0x4 ;  /* 0x0000002b59057c11 */ /* 0x000fe4000f8e20ff */
[----:B--2---:R-:W2:Y:S02]  /*5e10*/  SYNCS.PHASECHK.TRANS64.TRYWAIT P0, [R3+URZ+0x90], R0 ;  /* 0x00009000030075a7 */ /* 0x004ea400080011ff */
[----:B-12---:R-:W-:Y:S05]  /*5e20*/  @!P0 BRA `(.L_x_103) ;  /* 0x0000004c00748947 */ /* 0x006fea0003800000 */
.L_x_197:
[----:B------:R-:W4:Y:S01]  /*5e30*/  LDS.128 R4, [R5+0x120] ;  /* 0x0001200005047984 */ /* 0x000f220000000c00 */
[----:B------:R-:W-:Y:S01]  /*5e40*/  UISETP.GE.AND UP0, UPT, UR45, 0x1, UPT ;  /* 0x000000012d00788c */ /* 0x000fe2000bf06270 */
[----:B------:R-:W-:Y:S01]  /*5e50*/  @!PT LDS RZ, [RZ] ;  /* 0x00000000fffff984 */ /* 0x000fe20000000800 */
[----:B------:R-:W-:Y:S01]  /*5e60*/  @!PT LDS RZ, [RZ] ;  /* 0x00000000fffff984 */ /* 0x000fe20000000800 */
[----:B------:R-:W-:Y:S01]  /*5e70*/  @!PT LDS RZ, [RZ] ;  /* 0x00000000fffff984 */ /* 0x000fe20000000800 */
[----:B------:R-:W-:Y:S01]  /*5e80*/  @!PT LDS RZ, [RZ] ;  /* 0x00000000fffff984 */ /* 0x000fe20000000800 */
[----:B------:R1:W-:Y:S06]  /*5e90*/  MEMBAR.ALL.CTA ;  /* 0x0000000000007992 */ /* 0x0003ec0000008000 */
[----:B-1----:R-:W1:Y:S01]  /*5ea0*/  FENCE.VIEW.ASYNC.S ;  /* 0x00000000000073c6 */ /* 0x002e620000000000 */
[----:B----4-:R-:W-:Y:S11]  /*5eb0*/  LOP3.LUT P0, RZ, R6, 0x1, RZ, 0xc0, !PT ;  /* 0x0000000106ff7812 */ /* 0x010ff6000780c0ff */
[----:B------:R-:W-:Y:S02]  /*5ec0*/  @!UPT UIADD3 URZ, UPT, UPT, URZ, URZ, URZ ;  /* 0x000000fffffff290 */ /* 0x000fe4000fffe0ff */
[----:B-1----:R-:W-:Y:S01]  /*5ed0*/  VOTEU.ANY UP1, P0 ;  /* 0x0000000000ff7886 */ /* 0x002fe20000020100 */
[----:B------:R-:W-:Y:S01]  /*5ee0*/  PLOP3.LUT P0, PT, PT, PT, UP1, 0x80, 0x8 ;  /* 0x000000000008781c */ /* 0x000fe20003f0f018 */
[----:B------:R-:W-:Y:S11]  /*5ef0*/  UP2UR UR62, UPR, URZ, 0x2 ;  /* 0x00000002ff3e7883 */ /* 0x000ff60008000000 */
[----:B------:R-:W-:Y:S01]  /*5f00*/  @!UPT UIADD3 URZ, UPT, UPT, URZ, URZ, URZ ;  /* 0x000000fffffff290 */ /* 0x000fe2000fffe0ff */
[----:B--2---:R-:W-:Y:S02]  /*5f10*/  @P0 SHF.R.U32.HI R0, RZ, 0x10, R5 ;  /* 0x00000010ff000819 */ /* 0x004fe40000011605 */
        /* <DEDUP_REMOVED lines=12> */
[----:B------:R-:W2:Y:S01]  /*5fe0*/  LDCU UR12, c[0x0][0xb20] ;  /* 0x00016400ff0c77ac */ /* 0x000ea20008000800 */
[----:B------:R-:W-:Y:S02]  /*5ff0*/  UIMAD.WIDE.U32 UR4, UR53, UR59, URZ ;  /* 0x0000003b350472a5 */ /* 0x000fe4000f8e00ff */
[----:B------:R-:W-:Y:S02]  /*6000*/  UIMAD.WIDE.U32 UR6, UR60, UR56, URZ ;  /* 0x000000383c0672a5 */ /* 0x000fe4000f8e00ff */
[----:B------:R-:W-:Y:S02]  /*6010*/  UISETP.NE.AND UP0, UPT, UR58, 0x1, UPT ;  /* 0x000000013a00788c */ /* 0x000fe4000bf05270 */
[----:B------:R-:W-:Y:S02]  /*6020*/  UIMAD.WIDE.U32 UR8, UR37, UR59, URZ ;  /* 0x0000003b250872a5 */ /* 0x000fe4000f8e00ff */
[----:B------:R-:W-:Y:S02]  /*6030*/  UIMAD.WIDE.U32 UR10, UR38, UR56, URZ ;  /* 0x00000038260a72a5 */ /* 0x000fe4000f8e00ff */
[----:B------:R-:W-:Y:S02]  /*6040*/  UISETP.NE.AND UP1, UPT, UR42, 0x1, UPT ;  /* 0x000000012a00788c */ /* 0x000fe4000bf25270 */
[----:B------:R-:W-:Y:S01]  /*6050*/  UISETP.NE.AND UP2, UPT, UR45, 0x1, UPT ;  /* 0x000000012d00788c */ /* 0x000fe2000bf45270 */
[----:B------:R-:W-:Y:S02]  /*6060*/  UMOV UR4, UR5 ;  /* 0x0000000500047c82 */ /* 0x000fe40008000000 */
[----:B--2---:R-:W-:Y:S03]  /*6070*/  USHF.R.U32.HI UR5, URZ, UR12, UR4 ;  /* 0x0000000cff057299 */ /* 0x004fe60008011604 */
[----:B------:R-:W-:Y:S02]  /*6080*/  UMOV UR4, UR7 ;  /* 0x0000000700047c82 */ /* 0x000fe40008000000 */
[----:B------:R-:W-:Y:S02]  /*6090*/  USHF.R.U32.HI UR7, URZ, UR57, UR4 ;  /* 0x00000039ff077299 */ /* 0x000fe40008011604 */
[----:B------:R-:W-:Y:S02]  /*60a0*/  USEL UR4, UR53, UR5, !UP0 ;  /* 0x0000000535047287 */ /* 0x000fe4000c000000 */
[----:B------:R-:W-:Y:S01]  /*60b0*/  USEL UR7, UR60, UR7, !UP1 ;  /* 0x000000073c077287 */ /* 0x000fe2000c800000 */
[----:B------:R-:W-:Y:S01]  /*60c0*/  UMOV UR5, UR9 ;  /* 0x0000000900057c82 */ /* 0x000fe20008000000 */
[----:B------:R-:W-:Y:S02]  /*60d0*/  UIMAD.WIDE.U32 UR8, UR4, UR40, URZ ;  /* 0x00000028040872a5 */ /* 0x000fe4000f8e00ff */
[----:B------:R-:W-:Y:S03]  /*60e0*/  USHF.R.U32.HI UR6, URZ, UR12, UR5 ;  /* 0x0000000cff067299 */ /* 0x000fe60008011605 */
[----:B------:R-:W-:Y:S01]  /*60f0*/  UMOV UR5, UR11 ;  /* 0x0000000b00057c82 */ /* 0x000fe20008000000 */
[----:B------:R-:W-:Y:S02]  /*6100*/  UIMAD.WIDE.U32 UR10, UR7, UR40, URZ ;  /* 0x00000028070a72a5 */ /* 0x000fe4000f8e00ff */
[----:B------:R-:W-:Y:S02]  /*6110*/  USHF.R.U32.HI UR12, URZ, UR57, UR5 ;  /* 0x00000039ff0c7299 */ /* 0x000fe40008011605 */
[----:B------:R-:W-:Y:S01]  /*6120*/  USEL UR6, UR37, UR6, !UP0 ;  /* 0x0000000625067287 */ /* 0x000fe2000c000000 */
[----:B------:R-:W-:Y:S02]  /*6130*/  UMOV UR5, UR9 ;  /* 0x0000000900057c82 */ /* 0x000fe40008000000 */
[----:B------:R-:W-:Y:S01]  /*6140*/  UMOV UR10, UR11 ;  /* 0x0000000b000a7c82 */ /* 0x000fe20008000000 */
[----:B------:R-:W-:Y:S02]  /*6150*/  @UP2 USHF.R.U32.HI UR4, URZ, UR41, UR5 ;  /* 0x00000029ff042299 */ /* 0x000fe40008011605 */
[----:B------:R-:W-:Y:S02]  /*6160*/  @UP2 USHF.R.U32.HI UR7, URZ, UR41, UR10 ;  /* 0x00000029ff072299 */ /* 0x000fe4000801160a */
[----:B------:R-:W-:Y:S02]  /*6170*/  UIMAD UR4, UR45, UR4, URZ ;  /* 0x000000042d0472a4 */ /* 0x000fe4000f8e02ff */
        /* <DEDUP_REMOVED lines=8> */
[----:B------:R-:W-:Y:S02]  /*6200*/  USEL UR11, UR6, UR4, !UP2 ;  /* 0x00000004060b7287 */ /* 0x000fe4000d000000 */
[----:B------:R-:W-:Y:S02]  /*6210*/  UIADD3 UR8, UPT, UPT, -UR5, URZ, URZ ;  /* 0x000000ff05087290 */ /* 0x000fe4000fffe1ff */
[----:B------:R-:W-:Y:S01]  /*6220*/  UIADD3 UR10, UPT, UPT, -UR11, URZ, URZ ;  /* 0x000000ff0b0a7290 */ /* 0x000fe2000fffe1ff */
[----:B------:R-:W-:Y:S01]  /*6230*/  @!UP0 UMOV UR4, UR9 ;  /* 0x0000000900048c82 */ /* 0x000fe20008000000 */
[----:B------:R-:W-:Y:S02]  /*6240*/  UIADD3 UR9, UPT, UPT, -UR6, URZ, URZ ;  /* 0x000000ff06097290 */ /* 0x000fe4000fffe1ff */
[----:B------:R-:W-:Y:S02]  /*6250*/  @!UP0 USHF.R.U32.HI UR4, URZ, UR41, UR4 ;  /* 0x00000029ff048299 */ /* 0x000fe40008011604 */
[----:B------:R-:W-:Y:S02]  /*6260*/  UIMAD UR10, UR45, UR10, UR6 ;  /* 0x0000000a2d0a72a4 */ /* 0x000fe4000f8e0206 */
[----:B------:R-:W-:Y:S04]  /*6270*/  @!UP0 USEL UR4, UR5, UR4, !UP2 ;  /* 0x0000000405048287 */ /* 0x000fe8000d000000 */
[----:B------:R-:W-:Y:S02]  /*6280*/  @!UP0 UIMAD UR10, UR7, UR10, UR4 ;  /* 0x0000000a070a82a4 */ /* 0x000fe4000f8e0204 */
[----:B------:R-:W-:Y:S02]  /*6290*/  @!UP0 UIADD3 UR11, UPT, UPT, UR11, -UR4, URZ ;  /* 0x800000040b0b8290 */ /* 0x000fe4000fffe0ff */
[----:B------:R-:W-:Y:S02]  /*62a0*/  UIMAD UR7, UR42, UR8, UR38 ;  /* 0x000000082a0772a4 */ /* 0x000fe4000f8e0226 */
[----:B------:R-:W-:Y:S02]  /*62b0*/  @!UP0 UIMAD UR6, UR11, UR45, UR5 ;  /* 0x0000002d0b0682a4 */ /* 0x000fe4000f8e0205 */
[----:B------:R-:W-:Y:S01]  /*62c0*/  UIMAD UR4, UR58, UR9, UR37 ;  /* 0x000000093a0472a4 */ /* 0x000fe2000f8e0225 */
[----:B------:R-:W-:Y:S02]  /*62d0*/  @!UP0 UMOV UR5, UR10 ;  /* 0x0000000a00058c82 */ /* 0x000fe40008000000 */
[----:B------:R-:W-:Y:S02]  /*62e0*/  UIMAD UR38, UR5, UR42, UR7 ;  /* 0x0000002a052672a4 */ /* 0x000fe4000f8e0207 */
[----:B------:R-:W-:Y:S11]  /*62f0*/  UIMAD UR37, UR6, UR58, UR4 ;  /* 0x0000003a062572a4 */ /* 0x000ff6000f8e0204 */
[----:B------:R-:W-:Y:S01]  /*6300*/  @!UPT UIADD3 URZ, UPT, UPT, URZ, URZ, URZ ;  /* 0x000000fffffff290 */ /* 0x000fe2000fffe0ff */
.L_x_104:
[----:B------:R-:W-:Y:S01]  /*6310*/  UISETP.NE.AND UP0, UPT, UR39, 0x1, UPT ;  /* 0x000000012700788c */ /* 0x000fe2000bf05270 */
[----:B------:R-:W-:Y:S01]  /*6320*/  LOP3.LUT P0, RZ, R87, 0x1b0, RZ, 0xc0, !PT ;  /* 0x000001b057ff7812 */ /* 0x000fe2000780c0ff */
[----:B------:R-:W-:Y:S01]  /*6330*/  USHF.L.U32 UR50, UR20, 0x6, URZ ;  /* 0x0000000614327899 */ /* 0x000fe200080006ff */
[----:B------:R-:W-:Y:S01]  /*6340*/  BSSY.RECONVERGENT B6, `(.L_x_105) ;  /* 0x0000034000067945 */ /* 0x000fe20003800200 */
[----:B------:R-:W-:Y:S01]  /*6350*/  USHF.L.U32 UR49, UR24, 0x8, URZ ;  /* 0x0000000818317899 */ /* 0x000fe200080006ff */
[----:B------:R-:W-:Y:S06]  /*6360*/  IADD3 R89, PT, PT, R89, 0x1, RZ ;  /* 0x0000000159597810 */ /* 0x000fec0007ffe0ff */
[----:B------:R-:W2:Y:S01]  /*6370*/  @!UP0 LDCU.128 UR12, c[0x0][0xb10] ;  /* 0x00016200ff0c87ac */ /* 0x000ea20008000c00 */
[----:B------:R-:W4:Y:S01]  /*6380*/  @!UP0 LDCU UR5, c[0x0][0xb0c] ;  /* 0x00016180ff0587ac */ /* 0x000f220008000800 */
[----:B------:R-:W3:Y:S01]  /*6390*/  @!UP0 LDCU UR10, c[0x0][0xb20] ;  /* 0x00016400ff0a87ac */ /* 0x000ee20008000800 */
[----:B--2---:R-:W-:Y:S02]  /*63a0*/  UIMAD.WIDE.U32 UR8, UR38, UR12, URZ ;  /* 0x0000000c260872a5 */ /* 0x004fe4000f8e00ff */
[----:B------:R-:W-:Y:S02]  /*63b0*/  UIMAD.WIDE.U32 UR6, UR37, UR15, URZ ;  /* 0x0000000f250672a5 */ /* 0x000fe4000f8e00ff */
[----:B------:R-:W-:Y:S03]  /*63c0*/  @!UP0 UISETP.NE.AND UP1, UPT, UR14, 0x1, UPT ;  /* 0x000000010e00888c */ /* 0x000fe6000bf25270 */
[----:B------:R-:W-:Y:S01]  /*63d0*/  @!UP0 UMOV UR4, UR9 ;  /* 0x0000000900048c82 */ /* 0x000fe20008000000 */
[----:B----4-:R-:W-:Y:S02]  /*63e0*/  @!UP0 UISETP.NE.AND UP2, UPT, UR5, 0x1, UPT ;  /* 0x000000010500888c */ /* 0x010fe4000bf45270 */
[----:B------:R-:W-:Y:S01]  /*63f0*/  @!UP0 USHF.R.U32.HI UR4, URZ, UR13, UR4 ;  /* 0x0000000dff048299 */ /* 0x000fe20008011604 */
[----:B------:R-:W-:Y:S02]  /*6400*/  @!UP0 UMOV UR6, UR7 ;  /* 0x0000000700068c82 */ /* 0x000fe40008000000 */
[----:B---3--:R-:W-:Y:S02]  /*6410*/  @!UP0 USHF.R.U32.HI UR6, URZ, UR10, UR6 ;  /* 0x0000000aff068299 */ /* 0x008fe40008011606 */
[----:B------:R-:W-:Y:S02]  /*6420*/  @!UP0 USEL UR7, UR38, UR4, !UP2 ;  /* 0x0000000426078287 */ /* 0x000fe4000d000000 */
[----:B------:R-:W-:Y:S04]  /*6430*/  @!UP0 USEL UR6, UR37, UR6, !UP1 ;  /* 0x0000000625068287 */ /* 0x000fe8000c800000 */
[----:B------:R-:W-:Y:S02]  /*6440*/  @!UP0 UIADD3 UR4, UPT, UPT, -UR7, UR6, URZ ;  /* 0x0000000607048290 */ /* 0x000fe4000fffe1ff */
[----:B------:R-:W-:Y:S02]  /*6450*/  @!UP0 UIADD3 UR6, UPT, UPT, UR7, -UR6, URZ ;  /* 0x8000000607068290 */ /* 0x000fe4000fffe0ff */
[----:B------:R-:W-:Y:S02]  /*6460*/  @!UP0 UIMAD UR38, UR4, UR5, UR38 ;  /* 0x00000005042682a4 */ /* 0x000fe4000f8e0226 */
[----:B------:R-:W-:Y:S01]  /*6470*/  @!UP0 UIMAD UR37, UR6, UR14, UR37 ;  /* 0x0000000e062582a4 */ /* 0x000fe2000f8e0225 */
[----:B------:R-:W-:Y:S11]  /*6480*/  @!P0 BRA `(.L_x_106) ;  /* 0x00000000007c8947 */ /* 0x000ff60003800000 */
[----:B------:R-:W2:Y:S01]  /*6490*/  LDCU.64 UR8, c[0x4][0x80] ;  /* 0x01001000ff0877ac */ /* 0x000ea20008000a00 */
[----:B------:R-:W-:Y:S01]  /*64a0*/  MOV R2, 0x0 ;  /* 0x0000000000027802 */ /* 0x000fe20000000f00 */
[----:B------:R-:W-:Y:S02]  /*64b0*/  HFMA2 R12, -RZ, RZ, 0, 5.9604644775390625e-08 ;  /* 0x00000001ff0c7431 */ /* 0x000fe400000001ff */
[----:B------:R-:W-:Y:S01]  /*64c0*/  IMAD.MOV.U32 R8, RZ, RZ, 0x70 ;  /* 0x00000070ff087424 */ /* 0x000fe200078e00ff */
[----:B------:R3:W4:Y:S01]  /*64d0*/  LDC.64 R14, c[0x4][R2] ;  /* 0x01000000020e7b82 */ /* 0x0007220000000a00 */
[----:B------:R-:W1:Y:S01]  /*64e0*/  LDCU.64 UR6, c[0x4][0x88] ;  /* 0x01001100ff0677ac */ /* 0x000e620008000a00 */
[----:B------:R-:W-:Y:S01]  /*64f0*/  IMAD.MOV.U32 R13, RZ, RZ, RZ ;  /* 0x000000ffff0d7224 */ /* 0x000fe200078e00ff */
[----:B------:R-:W1:Y:S01]  /*6500*/  LDCU.64 UR4, c[0x4][0x8] ;  /* 0x01000100ff0477ac */ /* 0x000e620008000a00 */
[----:B--2---:R-:W-:Y:S01]  /*6510*/  MOV R5, UR9 ;  /* 0x0000000900057c02 */ /* 0x004fe20008000f00 */
[----:B------:R-:W-:Y:S01]  /*6520*/  IMAD.U32 R4, RZ, RZ, UR8 ;  /* 0x00000008ff047e24 */ /* 0x000fe2000f8e00ff */
[----:B-1----:R-:W-:Y:S01]  /*6530*/  MOV R7, UR7 ;  /* 0x0000000700077c02 */ /* 0x002fe20008000f00 */
[----:B------:R-:W-:Y:S01]  /*6540*/  IMAD.U32 R6, RZ, RZ, UR6 ;  /* 0x00000006ff067e24 */ /* 0x000fe2000f8e00ff */
[----:B------:R-:W-:Y:S01]  /*6550*/  MOV R11, UR5 ;  /* 0x00000005000b7c02 */ /* 0x000fe20008000f00 */
[----:B------:R-:W-:Y:S02]  /*6560*/  IMAD.U32 R10, RZ, RZ, UR4 ;  /* 0x00000004ff0a7e24 */ /* 0x000fe4000f8e00ff */
[----:B------:R-:W-:Y:S07]  /*6570*/  LEPC R20, `(.L_x_107) ;  /* 0x000000001014794e */ /* 0x000fee0000000000 */
[----:B---345:R-:W-:Y:S05]  /*6580*/  CALL.ABS.NOINC R14 ;  /* 0x000000000e007343 */ /* 0x038fea0003c00000 */
.L_x_107:
[----:B------:R-:W1:Y:S01]  /*6590*/  LDCU.64 UR8, c[0x4][0x80] ;  /* 0x01001000ff0877ac */ /* 0x000e620008000a00 */
[----:B------:R-:W2:Y:S01]  /*65a0*/  LDC.64 R2, c[0x4][R2] ;  /* 0x0100000002027b82 */ /* 0x000ea20000000a00 */
[----:B------:R-:W-:Y:S02]  /*65b0*/  HFMA2 R12, -RZ, RZ, 0, 5.9604644775390625e-08 ;  /* 0x00000001ff0c7431 */ /* 0x000fe400000001ff */
[----:B------:R-:W-:Y:S02]  /*65c0*/  IMAD.MOV.U32 R8, RZ, RZ, 0x70 ;  /* 0x00000070ff087424 */ /* 0x000fe400078e00ff */
[----:B------:R-:W-:Y:S01]  /*65d0*/  IMAD.MOV.U32 R13, RZ, RZ, RZ ;  /* 0x000000ffff0d7224 */ /* 0x000fe200078e00ff */
[----:B------:R-:W3:Y:S01]  /*65e0*/  LDCU.64 UR6, c[0x4][0x88] ;  /* 0x01001100ff0677ac */ /* 0x000ee20008000a00 */
[----:B------:R-:W4:Y:S01]  /*65f0*/  LDCU.64 UR4, c[0x4][0x8] ;  /* 0x01000100ff0477ac */ /* 0x000f220008000a00 */
[----:B-1----:R-:W-:Y:S02]  /*6600*/  MOV R4, UR8 ;  /* 0x0000000800047c02 */ /* 0x002fe40008000f00 */
[----:B------:R-:W-:Y:S02]  /*6610*/  MOV R5, UR9 ;  /* 0x0000000900057c02 */ /* 0x000fe40008000f00 */
[----:B---3--:R-:W-:Y:S01]  /*6620*/  MOV R7, UR7 ;  /* 0x0000000700077c02 */ /* 0x008fe20008000f00 */
[----:B------:R-:W-:Y:S01]  /*6630*/  IMAD.U32 R6, RZ, RZ, UR6 ;  /* 0x00000006ff067e24 */ /* 0x000fe2000f8e00ff */
[----:B----4-:R-:W-:Y:S01]  /*6640*/  MOV R11, UR5 ;  /* 0x00000005000b7c02 */ /* 0x010fe20008000f00 */
[----:B------:R-:W-:Y:S02]  /*6650*/  IMAD.U32 R10, RZ, RZ, UR4 ;  /* 0x00000004ff0a7e24 */ /* 0x000fe4000f8e00ff */
[----:B------:R-:W-:Y:S07]  /*6660*/  LEPC R20, `(.L_x_106) ;  /* 0x000000001014794e */ /* 0x000fee0000000000 */
[----:B--2---:R-:W-:Y:S05]  /*6670*/  CALL.ABS.NOINC R2 ;  /* 0x0000000002007343 */ /* 0x004fea0003c00000 */
.L_x_106:
[----:B------:R-:W-:Y:S05]  /*6680*/  BSYNC.RECONVERGENT B6 ;  /* 0x0000000000067941 */ /* 0x000fea0003800200 */
.L_x_105:
[----:B------:R-:W-:Y:S02]  /*6690*/  ISETP.NE.U32.AND P0, PT, RZ, UR54, PT ;  /* 0x00000036ff007c0c */ /* 0x000fe4000bf05070 */
[C---:B------:R-:W-:Y:S02]  /*66a0*/  ISETP.NE.U32.AND P1, PT, R82.reuse, RZ, PT ;  /* 0x000000ff5200720c */ /* 0x040fe40003f25070 */
[----:B------:R-:W-:Y:S02]  /*66b0*/  ISETP.NE.U32.AND P4, PT, R82, RZ, PT ;  /* 0x000000ff5200720c */ /* 0x000fe40003f85070 */
[----:B------:R-:W-:Y:S02]  /*66c0*/  ISETP.NE.AND.EX P0, PT, RZ, UR55, PT, P0 ;  /* 0x00000037ff007c0c */ /* 0x000fe4000bf05300 */
[C---:B------:R-:W-:Y:S02]  /*66d0*/  ISETP.NE.AND.EX P1, PT, R83.reuse, RZ, PT, P1 ;  /* 0x000000ff5300720c */ /* 0x040fe40003f25310 */
[----:B------:R-:W-:Y:S02]  /*66e0*/  ISETP.NE.AND.EX P4, PT, R83, RZ, P0, P4 ;  /* 0x000000ff5300720c */ /* 0x000fe40000785340 */
[----:B------:R-:W-:Y:S02]  /*66f0*/  ISETP.NE.U32.AND P5, PT, R78, RZ, PT ;  /* 0x000000ff4e00720c */ /* 0x000fe40003fa5070 */
[----:B------:R-:W-:Y:S02]  /*6700*/  ISETP.NE.U32.AND P3, PT, RZ, UR54, PT ;  /* 0x00000036ff007c0c */ /* 0x000fe4000bf65070 */
[----:B------:R-:W-:Y:S02]  /*6710*/  PLOP3.LUT P2, PT, PT, PT, PT, 0x8, 0x80 ;  /* 0x000000000080781c */ /* 0x000fe40003f4e170 */
[----:B------:R-:W-:Y:S02]  /*6720*/  ISETP.NE.AND.EX P5, PT, R79, RZ, PT, P5 ;  /* 0x000000ff4f00720c */ /* 0x000fe40003fa5350 */
[----:B------:R-:W-:Y:S03]  /*6730*/  ISETP.NE.AND.EX P3, PT, RZ, UR55, PT, P3 ;  /* 0x00000037ff007c0c */ /* 0x000fe6000bf65330 */
[----:B------:R-:W-:Y:S01]  /*6740*/  @!P4 PLOP3.LUT P2, PT, P1, PT, PT, 0x80, 0x8 ;  /* 0x000000000008c81c */ /* 0x000fe20000f4f070 */
[----:B------:R-:W-:Y:S01]  /*6750*/  @!UPT UIADD3 URZ, UPT, UPT, URZ, URZ, URZ ;  /* 0x000000fffffff290 */ /* 0x000fe2000fffe0ff */
[----:B------:R-:W-:Y:S11]  /*6760*/  @!P1 BRA `(.L_x_108) ;  /* 0x0000000000309947 */ /* 0x000ff60003800000 */
[----:B------:R-:W-:Y:S01]  /*6770*/  ISETP.NE.U32.AND P0, PT, R80, RZ, PT ;  /* 0x000000ff5000720c */ /* 0x000fe20003f05070 */
[----:B------:R-:W2:Y:S01]  /*6780*/  LDCU.64 UR4, c[0x0][0x358] ;  /* 0x00006b00ff0477ac */ /* 0x000ea20008000a00 */
[----:B------:R-:W-:Y:S02]  /*6790*/  IMAD.MOV.U32 R84, RZ, RZ, 0x1 ;  /* 0x00000001ff547424 */ /* 0x000fe400078e00ff */
[----:B------:R-:W-:Y:S11]  /*67a0*/  ISETP.NE.AND.EX P0, PT, R81, RZ, PT, P0 ;  /* 0x000000ff5100720c */ /* 0x000ff60003f05300 */
[----:B------:R-:W-:Y:S02]  /*67b0*/  @!UPT UIADD3 URZ, UPT, UPT, URZ, URZ, URZ ;  /* 0x000000fffffff290 */ /* 0x000fe4000fffe0ff */
[----:B------:R-:W3:Y:S01]  /*67c0*/  @P0 LDC.64 R2, c[0x0][0x888] ;  /* 0x00022200ff020b82 */ /* 0x000ee20000000a00 */
[----:B-1----:R-:W-:Y:S04]  /*67d0*/  @P0 IMAD R0, R82, UR36, RZ ;  /* 0x0000002452000c24 */ /* 0x002fe8000f8e02ff */
[----:B---3--:R-:W-:Y:S04]  /*67e0*/  @P0 IMAD.WIDE R2, R0, 0x4, R2 ;  /* 0x0000000400020825 */ /* 0x008fe800078e0202 */
[----:B------:R-:W-:Y:S01]  /*67f0*/  HFMA2 R0, -RZ, RZ, 0, 5.9604644775390625e-08 ;  /* 0x00000001ff007431 */ /* 0x000fe200000001ff */
[----:B--2--5:R2:W5:Y:S04]  /*6800*/  @P0 LDG.E R41, desc[UR4][R2.64] ;  /* 0x0000000402290981 */ /* 0x024568000c1e1900 */
[----:B------:R-:W-:Y:S01]  /*6810*/  @!P0 PRMT R84, R0, 0x7610, R84 ;  /* 0x0000761000548816 */ /* 0x000fe20000000054 */
[----:B--2---:R-:W3:Y:S06]  /*6820*/  @!P0 LDC R41, c[0x0][0x880] ;  /* 0x00022000ff298b82 */ /* 0x004eec0000000800 */
.L_x_108:
[----:B------:R-:W-:Y:S05]  /*6830*/  @!P5 BRA `(.L_x_109) ;  /* 0x000000000024d947 */ /* 0x000fea0003800000 */
[----:B------:R-:W-:Y:S01]  /*6840*/  ISETP.NE.U32.AND P0, PT, R76, RZ, PT ;  /* 0x000000ff4c00720c */ /* 0x000fe20003f05070 */
[----:B------:R-:W2:Y:S03]  /*6850*/  LDCU.64 UR4, c[0x0][0x358] ;  /* 0x00006b00ff0477ac */ /* 0x000ea60008000a00 */
[----:B------:R-:W-:Y:S11]  /*6860*/  ISETP.NE.AND.EX P0, PT, R77, RZ, PT, P0 ;  /* 0x000000ff4d00720c */ /* 0x000ff60003f05300 */
[----:B------:R-:W-:Y:S02]  /*6870*/  @!UPT UIADD3 URZ, UPT, UPT, URZ, URZ, URZ ;  /* 0x000000fffffff290 */ /* 0x000fe4000fffe0ff */
[----:B------:R-:W4:Y:S01]  /*6880*/  @P0 LDC.64 R2, c[0x0][0x8a8] ;  /* 0x00022a00ff020b82 */ /* 0x000f220000000a00 */
[----:B-1----:R-:W-:Y:S04]  /*6890*/  @P0 IMAD R0, R78, UR36, RZ ;  /* 0x000000244e000c24 */ /* 0x002fe8000f8e02ff */
[----:B----4-:R-:W-:Y:S05]  /*68a0*/  @P0 IMAD.WIDE R2, R0, 0x4, R2 ;  /* 0x0000000400020825 */ /* 0x010fea00078e0202 */
[----:B--2--5:R2:W5:Y:S02]  /*68b0*/  @P0 LDG.E R38, desc[UR4][R2.64] ;  /* 0x0000000402260981 */ /* 0x024564000c1e1900 */
[----:B--2---:R-:W4:Y:S02]  /*68c0*/  @!P0 LDC R38, c[0x0][0x8a0] ;  /* 0x00022800ff268b82 */ /* 0x004f240000000800 */
.L_x_109:
[----:B---3-5:R-:W-:Y:S01]  /*68d0*/  FSETP.NEU.AND P0, PT, R41, RZ, PT ;  /* 0x000000ff2900720b */ /* 0x028fe20003f0d000 */
[----:B------:R-:W-:Y:S01]  /*68e0*/  BSSY B1, `(.L_x_110) ;  /* 0x0000038000017945 */ /* 0x000fe20003800000 */
[----:B------:R-:W-:Y:S01]  /*68f0*/  SEL R5, RZ, 0xffffffff, P3 ;  /* 0xffffffffff057807 */ /* 0x000fe20001800000 */
[----:B------:R-:W-:Y:S01]  /*6900*/  IMAD.MOV.U32 R46, RZ, RZ, 0x1 ;  /* 0x00000001ff2e7424 */ /* 0x000fe200078e00ff */
[----:B------:R-:W-:Y:S01]  /*6910*/  @!P4 LOP3.LUT P3, RZ, R84, 0xff, RZ, 0xc0, !PT ;  /* 0x000000ff54ffc812 */ /* 0x000fe2000786c0ff */
[C---:B------:R-:W-:Y:S01]  /*6920*/  IMAD R39, R36.reuse, 0x80, R37 ;  /* 0x0000008024277824 */ /* 0x040fe200078e0225 */
[----:B-1----:R-:W-:Y:S01]  /*6930*/  @!P4 SEL R0, RZ, 0xffffffff, P0 ;  /* 0xffffffffff00c807 */ /* 0x002fe20000000000 */
[----:B------:R-:W-:Y:S01]  /*6940*/  IMAD R90, R97, -0x10, R95 ;  /* 0xfffffff0615a7824 */ /* 0x000fe200078e025f */
[----:B------:R-:W-:Y:S01]  /*6950*/  LOP3.LUT R93, R93, 0x1, RZ, 0x3c, !PT ;  /* 0x000000015d5d7812 */ /* 0x000fe200078e3cff */
[----:B------:R-:W-:Y:S01]  /*6960*/  IMAD.MOV.U32 R47, RZ, RZ, RZ ;  /* 0x000000ffff2f7224 */ /* 0x000fe200078e00ff */
[C---:B------:R-:W-:Y:S02]  /*6970*/  @P2 SEL R0, R5.reuse, R0, !P3 ;  /* 0x0000000005002207 */ /* 0x040fe40005800000 */
[----:B------:R-:W-:Y:S02]  /*6980*/  CS2R R74, SRZ ;  /* 0x00000000004a7805 */ /* 0x000fe4000001ff00 */
[----:B------:R-:W-:Y:S02]  /*6990*/  LEA R100, R36, UR43, 0x3 ;  /* 0x0000002b24647c11 */ /* 0x000fe4000f8e18ff */
[----:B------:R-:W-:Y:S02]  /*69a0*/  CS2R R72, SRZ ;  /* 0x0000000000487805 */ /* 0x000fe4000001ff00 */
[----:B------:R-:W-:Y:S02]  /*69b0*/  @!P4 LOP3.LUT R0, R0, 0x1, RZ, 0xc0, !PT ;  /* 0x000000010000c812 */ /* 0x000fe400078ec0ff */
[----:B------:R-:W-:Y:S02]  /*69c0*/  CS2R R66, SRZ ;  /* 0x0000000000427805 */ /* 0x000fe4000001ff00 */
[----:B------:R-:W-:Y:S02]  /*69d0*/  SHF.L.U32 R3, R92, 0x1f, RZ ;  /* 0x0000001f5c037819 */ /* 0x000fe400000006ff */
[----:B------:R-:W-:Y:S02]  /*69e0*/  CS2R R64, SRZ ;  /* 0x0000000000407805 */ /* 0x000fe4000001ff00 */
[----:B------:R-:W-:Y:S02]  /*69f0*/  ISETP.NE.U32.OR P5, PT, R0, 0x1, P4 ;  /* 0x000000010000780c */ /* 0x000fe400027a5470 */
[----:B------:R-:W-:Y:S02]  /*6a00*/  CS2R R58, SRZ ;  /* 0x00000000003a7805 */ /* 0x000fe4000001ff00 */
[----:B------:R-:W-:Y:S02]  /*6a10*/  LOP3.LUT P4, R88, R84, 0xff, RZ, 0xc0, !PT ;  /* 0x000000ff54587812 */ /* 0x000fe4000788c0ff */
[----:B------:R-:W-:Y:S02]  /*6a20*/  CS2R R56, SRZ ;  /* 0x0000000000387805 */ /* 0x000fe4000001ff00 */
[----:B------:R-:W-:Y:S02]  /*6a30*/  SEL R0, RZ, 0xffffffff, P0 ;  /* 0xffffffffff007807 */ /* 0x000fe40000000000 */
[----:B------:R-:W-:Y:S02]  /*6a40*/  CS2R R50, SRZ ;  /* 0x0000000000327805 */ /* 0x000fe4000001ff00 */
[----:B------:R-:W-:Y:S02]  /*6a50*/  P2R R99, PR, RZ, 0x20 ;  /* 0x00000020ff637803 */ /* 0x000fe40000000000 */
[----:B------:R-:W-:Y:S02]  /*6a60*/  CS2R R48, SRZ ;  /* 0x0000000000307805 */ /* 0x000fe4000001ff00 */
[----:B------:R-:W-:Y:S04]  /*6a70*/  @P1 SEL R0, R5, R0, !P4 ;  /* 0x0000000005001207 */ /* 0x000fe80006000000 */
[----:B------:R-:W-:Y:S02]  /*6a80*/  LOP3.LUT R0, R0, 0x1, RZ, 0xc0, !PT ;  /* 0x0000000100007812 */ /* 0x000fe400078ec0ff */
[----:B------:R-:W-:Y:S02]  /*6a90*/  @P5 SHF.L.U32 R2, R93, 0x1f, RZ ;  /* 0x0000001f5d025819 */ /* 0x000fe400000006ff */
[----:B------:R-:W-:Y:S02]  /*6aa0*/  ISETP.NE.U32.AND P0, PT, R0, 0x1, PT ;  /* 0x000000010000780c */ /* 0x000fe40003f05070 */
[----:B------:R-:W1:Y:S02]  /*6ab0*/  @P5 SYNCS.PHASECHK.TRANS64.TRYWAIT P3, [UR43+0x40], R2 ;  /* 0x00004002ff0055a7 */ /* 0x000e64000806112b */
[----:B------:R-:W-:Y:S01]  /*6ac0*/  P2R R60, PR, RZ, 0x1 ;  /* 0x00000001ff3c7803 */ /* 0x000fe20000000000 */
[----:B------:R2:W3:Y:S01]  /*6ad0*/  SYNCS.PHASECHK.TRANS64.TRYWAIT P2, [R100+URZ+0xb0], R3 ;  /* 0x0000b003640075a7 */ /* 0x0004e200080411ff */
[----:B-1----:R-:W-:Y:S01]  /*6ae0*/  @P5 SEL R46, RZ, 0x1, !P3 ;  /* 0x00000001ff2e5807 */ /* 0x002fe20005800000 */
[----:B--2---:R-:W-:Y:S06]  /*6af0*/  @!P5 BRA `(.L_x_111) ;  /* 0x000000000058d947 */ /* 0x004fec0003800000 */
[----:B------:R-:W-:Y:S01]  /*6b00*/  IMAD.MOV.U32 R75, RZ, RZ, RZ ;  /* 0x000000ffff4b7224 */ /* 0x000fe200078e00ff */
[----:B------:R-:W-:Y:S01]  /*6b10*/  ISETP.NE.AND P0, PT, R46, RZ, PT ;  /* 0x000000ff2e00720c */ /* 0x000fe20003f05270 */
[----:B------:R-:W-:Y:S01]  /*6b20*/  BSSY B0, `(.L_x_112) ;  /* 0x000000c000007945 */ /* 0x000fe20003800000 */
[----:B------:R-:W-:Y:S02]  /*6b30*/  CS2R R50, SRZ ;  /* 0x0000000000327805 */ /* 0x000fe4000001ff00 */
[----:B------:R-:W-:Y:S02]  /*6b40*/  CS2R R48, SRZ ;  /* 0x0000000000307805 */ /* 0x000fe4000001ff00 */
[----:B------:R-:W-:Y:S02]  /*6b50*/  CS2R R58, SRZ ;  /* 0x00000000003a7805 */ /* 0x000fe4000001ff00 */
[----:B------:R-:W-:Y:S02]  /*6b60*/  CS2R R56, SRZ ;  /* 0x0000000000387805 */ /* 0x000fe4000001ff00 */
[----:B------:R-:W-:Y:S02]  /*6b70*/  CS2R R66, SRZ ;  /* 0x0000000000427805 */ /* 0x000fe4000001ff00 */
[----:B------:R-:W-:Y:S02]  /*6b80*/  CS2R R64, SRZ ;  /* 0x0000000000407805 */ /* 0x000fe4000001ff00 */
[----:B------:R-:W-:Y:S01]  /*6b90*/  CS2R R72, SRZ ;  /* 0x0000000000487805 */ /* 0x000fe2000001ff00 */
[----:B------:R-:W-:Y:S06]  /*6ba0*/  @P0 BRA `(.L_x_113) ;  /* 0x00000000000c0947 */ /* 0x000fec0003800000 */
[----:B------:R-:W-:Y:S04]  /*6bb0*/  SHF.L.U32 R5, R93, 0x1f, RZ ;  /* 0x0000001f5d057819 */ /* 0x000fe800000006ff */
[----:B------:R-:W1:Y:S02]  /*6bc0*/  SYNCS.PHASECHK.TRANS64.TRYWAIT P0, [UR43+0x40], R5 ;  /* 0x00004005ff0075a7 */ /* 0x000e64000800112b */
[----:B-1----:R-:W-:Y:S05]  /*6bd0*/  @!P0 BRA `(.L_x_114) ;  /* 0x00000040001c8947 */ /* 0x002fea0003800000 */
.L_x_113:
[----:B------:R-:W-:Y:S05]  /*6be0*/  BSYNC B0 ;  /* 0x0000000000007941 */ /* 0x000fea0003800000 */
.L_x_112:
[----:B------:R-:W-:Y:S01]  /*6bf0*/  ISETP.NE.AND P0, PT, R60, RZ, PT ;  /* 0x000000ff3c00720c */ /* 0x000fe20003f05270 */
[----:B------:R-:W-:Y:S11]  /*6c00*/  HFMA2 R47, -RZ, RZ, 0, 5.9604644775390625e-08 ;  /* 0x00000001ff2f7431 */ /* 0x000ff600000001ff */
[----:B------:R-:W-:Y:S01]  /*6c10*/  @!UPT UIADD3 URZ, UPT, UPT, URZ, URZ, URZ ;  /* 0x000000fffffff290 */ /* 0x000fe2000fffe0ff */
[----:B------:R2:W1:Y:S04]  /*6c20*/  @P0 LDS.128 R48, [R96] ;  /* 0x0000000060300984 */ /* 0x0004680000000c00 */
[----:B------:R2:W1:Y:S04]  /*6c30*/  @P0 LDS.128 R56, [R95+0x10] ;  /* 0x000010005f380984 */ /* 0x0004680000000c00 */
[----:B------:R2:W1:Y:S04]  /*6c40*/  @P0 LDS.128 R64, [R94+0x20] ;  /* 0x000020005e400984 */ /* 0x0004680000000c00 */
[----:B------:R2:W1:Y:S02]  /*6c50*/  @P0 LDS.128 R72, [R90+0x30] ;  /* 0x000030005a480984 */ /* 0x0004640000000c00 */
.L_x_111:
[----:B------:R-:W-:Y:S05]  /*6c60*/  BSYNC B1 ;  /* 0x0000000000017941 */ /* 0x000fea0003800000 */
.L_x_110:
[----:B-1----:R-:W-:Y:S04]  /*6c70*/  SHF.R.U32.HI R0, RZ, 0x15, R39 ;  /* 0x00000015ff007819 */ /* 0x002fe80000011627 */
[----:B------:R-:W-:Y:S01]  /*6c80*/  LOP3.LUT P0, RZ, R0, 0x3, R85, 0x48, !PT ;  /* 0x0000000300ff7812 */ /* 0x000fe20007804855 */
[----:B------:R-:W-:Y:S01]  /*6c90*/  @!UPT UIADD3 URZ, UPT, UPT, URZ, URZ, URZ ;  /* 0x000000fffffff290 */ /* 0x000fe2000fffe0ff */
[----:B---3--:R-:W-:Y:S11]  /*6ca0*/  @P2 BRA `(.L_x_115) ;  /* 0x0000000000082947 */ /* 0x008ff60003800000 */
[----:B------:R-:W1:Y:S02]  /*6cb0*/  SYNCS.PHASECHK.TRANS64.TRYWAIT P1, [R100+URZ+0xb0], R3 ;  /* 0x0000b003640075a7 */ /* 0x000e6400080211ff */
[----:B-1----:R-:W-:Y:S05]  /*6cc0*/  @!P1 BRA `(.L_x_116) ;  /* 0x0000003c00f89947 */ /* 0x002fea0003800000 */
.L_x_115:
[----:B------:R-:W-:Y:S05]  /*6cd0*/  @!P0 BRA `(.L_x_117) ;  /* 0x0000000000408947 */ /* 0x000fea0003800000 */
[----:B------:R-:W3:Y:S01]  /*6ce0*/  LDCU.64 UR8, c[0x4][0x70] ;  /* 0x01000e00ff0877ac */ /* 0x000ee20008000a00 */
[----:B-1----:R-:W-:Y:S01]  /*6cf0*/  MOV R3, 0x0 ;  /* 0x0000000000037802 */ /* 0x002fe20000000f00 */
[----:B------:R-:W-:Y:S02]  /*6d00*/  HFMA2 R12, -RZ, RZ, 0, 5.9604644775390625e-08 ;  /* 0x00000001ff0c7431 */ /* 0x000fe400000001ff */
[----:B------:R-:W-:Y:S02]  /*6d10*/  IMAD.MOV.U32 R8, RZ, RZ, 0x192 ;  /* 0x00000192ff087424 */ /* 0x000fe400078e00ff */
[----:B------:R-:W-:Y:S01]  /*6d20*/  IMAD.MOV.U32 R13, RZ, RZ, RZ ;  /* 0x000000ffff0d7224 */ /* 0x000fe200078e00ff */
[----:B------:R-:W1:Y:S01]  /*6d30*/  LDCU.64 UR6, c[0x4][0x78] ;  /* 0x01000f00ff0677ac */ /* 0x000e620008000a00 */
[----:B------:R-:W2:Y:S01]  /*6d40*/  LDC.64 R2, c[0x4][R3] ;  /* 0x0100000003027b82 */ /* 0x000ea20000000a00 */
[----:B------:R-:W5:Y:S01]  /*6d50*/  LDCU.64 UR4, c[0x4][0x10] ;  /* 0x01000200ff0477ac */ /* 0x000f620008000a00 */
[----:B---3--:R-:W-:Y:S01]  /*6d60*/  MOV R5, UR9 ;  /* 0x0000000900057c02 */ /* 0x008fe20008000f00 */
[----:B------:R-:W-:Y:S01]  /*6d70*/  IMAD.U32 R4, RZ, RZ, UR8 ;  /* 0x00000008ff047e24 */ /* 0x000fe2000f8e00ff */
[----:B-1----:R-:W-:Y:S01]  /*6d80*/  MOV R7, UR7 ;  /* 0x0000000700077c02 */ /* 0x002fe20008000f00 */
[----:B------:R-:W-:Y:S01]  /*6d90*/  IMAD.U32 R6, RZ, RZ, UR6 ;  /* 0x00000006ff067e24 */ /* 0x000fe2000f8e00ff */
[----:B-----5:R-:W-:Y:S01]  /*6da0*/  MOV R11, UR5 ;  /* 0x00000005000b7c02 */ /* 0x020fe20008000f00 */
[----:B------:R-:W-:Y:S02]  /*6db0*/  IMAD.U32 R10, RZ, RZ, UR4 ;  /* 0x00000004ff0a7e24 */ /* 0x000fe4000f8e00ff */
[----:B------:R-:W-:Y:S07]  /*6dc0*/  LEPC R20, `(.L_x_117) ;  /* 0x000000001014794e */ /* 0x000fee0000000000 */
[----:B--2-4-:R-:W-:Y:S05]  /*6dd0*/  CALL.ABS.NOINC R2 ;  /* 0x0000000002007343 */ /* 0x014fea0003c00000 */
.L_x_117:
[C---:B------:R-:W-:Y:S01]  /*6de0*/  SHF.L.U32 R40, R48.reuse, 0x10, RZ ;  /* 0x0000001030287819 */ /* 0x040fe200000006ff */
[----:B------:R-:W-:Y:S05]  /*6df0*/  WARPSYNC.ALL ;  /* 0x0000000000007948 */ /* 0x000fea0003800000 */
[----:B------:R-:W-:Y:S01]  /*6e00*/  R2UR UR4, R39 ;  /* 0x00000000270472ca */ /* 0x000fe200000e0000 */
[----:B------:R-:W-:Y:S01]  /*6e10*/  BSSY.RECONVERGENT B0, `(.L_x_118) ;  /* 0x000008d000007945 */ /* 0x000fe20003800200 */
[----:B------:R-:W-:Y:S02]  /*6e20*/  LOP3.LUT R43, R48, 0xffff0000, RZ, 0xc0, !PT ;  /* 0xffff0000302b7812 */ /* 0x000fe400078ec0ff */
[----:B------:R-:W-:Y:S02]  /*6e30*/  SHF.L.U32 R42, R49, 0x10, RZ ;  /* 0x00000010312a7819 */ /* 0x000fe400000006ff */
[----:B------:R-:W-:Y:S02]  /*6e40*/  SHF.L.U32 R45, R51, 0x10, RZ ;  /* 0x00000010332d7819 */ /* 0x000fe400000006ff */
[----:B------:R-:W-:Y:S02]  /*6e50*/  LOP3.LUT R44, R75, 0xffff0000, RZ, 0xc0, !PT ;  /* 0xffff00004b2c7812 */ /* 0x000fe400078ec0ff */
[----:B------:R-:W-:Y:S03]  /*6e60*/  ISETP.NE.AND P0, PT, R98, RZ, PT ;  /* 0x000000ff6200720c */ /* 0x000fe60003f05270 */
[----:B------:R-:W4:Y:S02]  /*6e70*/  LDTM.x32 R4, tmem[UR4] ;  /* 0x00000004000479ee */ /* 0x000f2400082c0000 */
[C---:B----4-:R-:W-:Y:S01]  /*6e80*/  FMUL R0, R38.reuse, R4 ;  /* 0x0000000426007220 */ /* 0x050fe20000400000 */
[C---:B------:R-:W-:Y:S01]  /*6e90*/  FMUL R2, R38.reuse, R5 ;  /* 0x0000000526027220 */ /* 0x040fe20000400000 */
[C---:B-1----:R-:W-:Y:S01]  /*6ea0*/  FMUL R3, R38.reuse, R6 ;  /* 0x0000000626037220 */ /* 0x042fe20000400000 */
[----:B------:R-:W-:Y:S01]  /*6eb0*/  FMUL R7, R38, R7 ;  /* 0x0000000726077220 */ /* 0x000fe20000400000 */
[----:B------:R-:W-:Y:S01]  /*6ec0*/  FFMA R0, R41, R40, R0 ;  /* 0x0000002829007223 */ /* 0x000fe20000000000 */
[----:B------:R-:W-:Y:S01]  /*6ed0*/  LOP3.LUT R40, R49, 0xffff0000, RZ, 0xc0, !PT ;  /* 0xffff000031287812 */ /* 0x000fe200078ec0ff */
[C---:B------:R-:W-:Y:S01]  /*6ee0*/  FFMA R2, R41.reuse, R43, R2 ;  /* 0x0000002b29027223 */ /* 0x040fe20000000002 */
[C---:B------:R-:W-:Y:S01]  /*6ef0*/  SHF.L.U32 R43, R50.reuse, 0x10, RZ ;  /* 0x00000010322b7819 */ /* 0x040fe200000006ff */
[C---:B------:R-:W-:Y:S01]  /*6f00*/  FFMA R3, R41.reuse, R42, R3 ;  /* 0x0000002a29037223 */ /* 0x040fe20000000003 */
[----:B------:R-:W-:Y:S01]  /*6f10*/  LOP3.LUT R42, R50, 0xffff0000, RZ, 0xc0, !PT ;  /* 0xffff0000322a7812 */ /* 0x000fe200078ec0ff */
[----:B------:R-:W-:Y:S01]  /*6f20*/  FMUL R4, R38, R8 ;  /* 0x0000000826047220 */ /* 0x000fe20000400000 */
[----:B------:R-:W-:Y:S01]  /*6f30*/  F2FP.BF16.F32.PACK_AB R52, R2, R0 ;  /* 0x000000000234723e */ /* 0x000fe200000010ff */
[----:B------:R-:W-:Y:S01]  /*6f40*/  FFMA R7, R41, R40, R7 ;  /* 0x0000002829077223 */ /* 0x000fe20000000007 */
[----:B------:R-:W-:Y:S01]  /*6f50*/  LOP3.LUT R40, R51, 0xffff0000, RZ, 0xc0, !PT ;  /* 0xffff000033287812 */ /* 0x000fe200078ec0ff */
[C---:B------:R-:W-:Y:S01]  /*6f60*/  FMUL R5, R38.reuse, R9 ;  /* 0x0000000926057220 */ /* 0x040fe20000400000 */
[C---:B------:R-:W-:Y:S01]  /*6f70*/  FMUL R6, R38.reuse, R10 ;  /* 0x0000000a26067220 */ /* 0x040fe20000400000 */
[----:B------:R-:W-:Y:S01]  /*6f80*/  FMUL R11, R38, R11 ;  /* 0x0000000b260b7220 */ /* 0x000fe20000400000 */
[----:B------:R-:W-:Y:S01]  /*6f90*/  F2FP.BF16.F32.PACK_AB R53, R7, R3 ;  /* 0x000000030735723e */ /* 0x000fe200000010ff */
[C---:B------:R-:W-:Y:S01]  /*6fa0*/  FFMA R4, R41.reuse, R43, R4 ;  /* 0x0000002b29047223 */ /* 0x040fe20000000004 */
[C---:B------:R-:W-:Y:S01]  /*6fb0*/  SHF.L.U32 R43, R56.reuse, 0x10, RZ ;  /* 0x00000010382b7819 */ /* 0x040fe200000006ff */
[----:B------:R-:W-:Y:S01]  /*6fc0*/  FFMA R5, R41, R42, R5 ;  /* 0x0000002a29057223 */ /* 0x000fe20000000005 */
[----:B------:R-:W-:Y:S01]  /*6fd0*/  LOP3.LUT R42, R57, 0xffff0000, RZ, 0xc0, !PT ;  /* 0xffff0000392a7812 */ /* 0x000fe200078ec0ff */
[----:B------:R-:W-:Y:S01]  /*6fe0*/  FFMA R6, R41, R45, R6 ;  /* 0x0000002d29067223 */ /* 0x000fe20000000006 */
[----:B------:R-:W-:Y:S01]  /*6ff0*/  SHF.L.U32 R45, R57, 0x10, RZ ;  /* 0x00000010392d7819 */ /* 0x000fe200000006ff */
[----:B------:R-:W-:Y:S01]  /*7000*/  FFMA R11, R41, R40, R11 ;  /* 0x00000028290b7223 */ /* 0x000fe2000000000b */
[----:B------:R-:W-:Y:S01]  /*7010*/  LOP3.LUT R40, R56, 0xffff0000, RZ, 0xc0, !PT ;  /* 0xffff000038287812 */ /* 0x000fe200078ec0ff */
[C---:B------:R-:W-:Y:S01]  /*7020*/  FMUL R8, R38.reuse, R12 ;  /* 0x0000000c26087220 */ /* 0x040fe20000400000 */
[----:B------:R-:W-:Y:S01]  /*7030*/  F2FP.BF16.F32.PACK_AB R54, R5, R4 ;  /* 0x000000040536723e */ /* 0x000fe200000010ff */
[C---:B------:R-:W-:Y:S01]  /*7040*/  FMUL R9, R38.reuse, R13 ;  /* 0x0000000d26097220 */ /* 0x040fe20000400000 */
[----:B------:R-:W-:Y:S01]  /*7050*/  F2FP.BF16.F32.PACK_AB R55, R11, R6 ;  /* 0x000000060b37723e */ /* 0x000fe200000010ff */
[C---:B------:R-:W-:Y:S01]  /*7060*/  FMUL R10, R38.reuse, R14 ;  /* 0x0000000e260a7220 */ /* 0x040fe20000400000 */
[----:B------:R-:W-:Y:S01]  /*7070*/  FMUL R15, R38, R15 ;  /* 0x0000000f260f7220 */ /* 0x000fe20000400000 */
[----:B------:R-:W-:Y:S01]  /*7080*/  FFMA R8, R41, R43, R8 ;  /* 0x0000002b29087223 */ /* 0x000fe20000000008 */
[----:B------:R-:W-:Y:S01]  /*7090*/  SHF.L.U32 R43, R59, 0x10, RZ ;  /* 0x000000103b2b7819 */ /* 0x000fe200000006ff */
[C---:B------:R-:W-:Y:S01]  /*70a0*/  FFMA R9, R41.reuse, R40, R9 ;  /* 0x0000002829097223 */ /* 0x040fe20000000009 */
[C---:B------:R-:W-:Y:S01]  /*70b0*/  SHF.L.U32 R40, R58.reuse, 0x10, RZ ;  /* 0x000000103a287819 */ /* 0x040fe200000006ff */
        /* <DEDUP_REMOVED lines=8> */
[----:B------:R-:W-:Y:S01]  /*7140*/  FMUL R14, R38, R18 ;  /* 0x00000012260e7220 */ /* 0x000fe20000400000 */
[----:B------:R-:W-:Y:S01]  /*7150*/  FFMA R12, R41, R40, R12 ;  /* 0x00000028290c7223 */ /* 0x000fe2000000000c */
[----:B------:R-:W-:Y:S01]  /*7160*/  LOP3.LUT R40, R59, 0xffff0000, RZ, 0xc0, !PT ;  /* 0xffff00003b287812 */ /* 0x000fe200078ec0ff */
[C---:B------:R-:W-:Y:S01]  /*7170*/  FFMA R13, R41.reuse, R42, R13 ;  /* 0x0000002a290d7223 */ /* 0x040fe2000000000d */
[----:B------:R-:W-:Y:S01]  /*7180*/  LOP3.LUT R42, R64, 0xffff0000, RZ, 0xc0, !PT ;  /* 0xffff0000402a7812 */ /* 0x000fe200078ec0ff */
[----:B------:R-:W-:Y:S01]  /*7190*/  FMUL R19, R38, R19 ;  /* 0x0000001326137220 */ /* 0x000fe20000400000 */
[----:B------:R-:W-:Y:S01]  /*71a0*/  FFMA R14, R41, R43, R14 ;  /* 0x0000002b290e7223 */ /* 0x000fe2000000000e */
[----:B------:R-:W-:Y:S01]  /*71b0*/  SHF.L.U32 R43, R64, 0x10, RZ ;  /* 0x00000010402b7819 */ /* 0x000fe200000006ff */
[----:B------:R1:W-:Y:S01]  /*71c0*/  STS.128 [R96], R52 ;  /* 0x0000003460007388 */ /* 0x0003e20000000c00 */
[----:B------:R-:W-:Y:S01]  /*71d0*/  F2FP.BF16.F32.PACK_AB R70, R13, R12 ;  /* 0x0000000c0d46723e */ /* 0x000fe200000010ff */
[C---:B------:R-:W-:Y:S01]  /*71e0*/  FMUL R16, R38.reuse, R20 ;  /* 0x0000001426107220 */ /* 0x040fe20000400000 */
        /* <DEDUP_REMOVED lines=8> */
[C---:B------:R-:W-:Y:S01]  /*7270*/  FFMA R17, R41.reuse, R42, R17 ;  /* 0x0000002a29117223 */ /* 0x040fe20000000011 */
[----:B------:R-:W-:Y:S01]  /*7280*/  FFMA R18, R41, R45, R18 ;  /* 0x0000002d29127223 */ /* 0x000fe20000000012 */
[----:B------:R1:W-:Y:S01]  /*7290*/  STS.128 [R95+0x10], R68 ;  /* 0x000010445f007388 */ /* 0x0003e20000000c00 */
[----:B------:R-:W-:Y:S01]  /*72a0*/  SHF.L.U32 R45, R67, 0x10, RZ ;  /* 0x00000010432d7819 */ /* 0x000fe200000006ff */
[----:B------:R-:W-:Y:S01]  /*72b0*/  FFMA R23, R41, R40, R23 ;  /* 0x0000002829177223 */ /* 0x000fe20000000017 */
[----:B------:R-:W-:Y:S01]  /*72c0*/  LOP3.LUT R40, R66, 0xffff0000, RZ, 0xc0, !PT ;  /* 0xffff000042287812 */ /* 0x000fe200078ec0ff */
[C---:B------:R-:W-:Y:S01]  /*72d0*/  FMUL R20, R38.reuse, R24 ;  /* 0x0000001826147220 */ /* 0x040fe20000400000 */
[----:B------:R-:W-:Y:S01]  /*72e0*/  LOP3.LUT R42, R67, 0xffff0000, RZ, 0xc0, !PT ;  /* 0xffff0000432a7812 */ /* 0x000fe200078ec0ff */
[C---:B------:R-:W-:Y:S01]  /*72f0*/  FMUL R21, R38.reuse, R25 ;  /* 0x0000001926157220 */ /* 0x040fe20000400000 */
[----:B------:R-:W-:Y:S01]  /*7300*/  F2FP.BF16.F32.PACK_AB R104, R17, R16 ;  /* 0x000000101168723e */ /* 0x000fe200000010ff */
[C---:B------:R-:W-:Y:S01]  /*7310*/  FMUL R22, R38.reuse, R26 ;  /* 0x0000001a26167220 */ /* 0x040fe20000400000 */
[----:B------:R-:W-:Y:S01]  /*7320*/  FMUL R27, R38, R27 ;  /* 0x0000001b261b7220 */ /* 0x000fe20000400000 */
[C---:B------:R-:W-:Y:S01]  /*7330*/  FFMA R20, R41.reuse, R43, R20 ;  /* 0x0000002b29147223 */ /* 0x040fe20000000014 */
[C---:B------:R-:W-:Y:S01]  /*7340*/  FFMA R21, R41.reuse, R40, R21 ;  /* 0x0000002829157223 */ /* 0x040fe20000000015 */
[C---:B------:R-:W-:Y:S01]  /*7350*/  FFMA R22, R41.reuse, R45, R22 ;  /* 0x0000002d29167223 */ /* 0x040fe20000000016 */
[----:B------:R-:W-:Y:S01]  /*7360*/  FFMA R27, R41, R42, R27 ;  /* 0x0000002a291b7223 */ /* 0x000fe2000000001b */
[----:B------:R-:W-:Y:S01]  /*7370*/  SHF.L.U32 R40, R72, 0x10, RZ ;  /* 0x0000001048287819 */ /* 0x000fe200000006ff */
[----:B------:R-:W-:Y:S01]  /*7380*/  FMUL R24, R38, R28 ;  /* 0x0000001c26187220 */ /* 0x000fe20000400000 */
[----:B------:R-:W-:Y:S01]  /*7390*/  LOP3.LUT R42, R72, 0xffff0000, RZ, 0xc0, !PT ;  /* 0xffff0000482a7812 */ /* 0x000fe200078ec0ff */
[C---:B------:R-:W-:Y:S01]  /*73a0*/  FMUL R25, R38.reuse, R29 ;  /* 0x0000001d26197220 */ /* 0x040fe20000400000 */
[----:B------:R-:W-:Y:S01]  /*73b0*/  SHF.L.U32 R43, R73, 0x10, RZ ;  /* 0x00000010492b7819 */ /* 0x000fe200000006ff */
[C---:B------:R-:W-:Y:S01]  /*73c0*/  FMUL R26, R38.reuse, R30 ;  /* 0x0000001e261a7220 */ /* 0x040fe20000400000 */
[C---:B------:R-:W-:Y:S01]  /*73d0*/  FFMA R24, R41.reuse, R40, R24 ;  /* 0x0000002829187223 */ /* 0x040fe20000000018 */
[----:B------:R-:W-:Y:S01]  /*73e0*/  FFMA R25, R41, R42, R25 ;  /* 0x0000002a29197223 */ /* 0x000fe20000000019 */
[----:B------:R-:W-:Y:S01]  /*73f0*/  LOP3.LUT R40, R73, 0xffff0000, RZ, 0xc0, !PT ;  /* 0xffff000049287812 */ /* 0x000fe200078ec0ff */
[----:B------:R-:W-:Y:S01]  /*7400*/  FFMA R26, R41, R43, R26 ;  /* 0x0000002b291a7223 */ /* 0x000fe2000000001a */
[----:B------:R-:W-:Y:S01]  /*7410*/  FMUL R31, R38, R31 ;  /* 0x0000001f261f7220 */ /* 0x000fe20000400000 */
[----:B------:R-:W-:Y:S01]  /*7420*/  SHF.L.U32 R43, R74, 0x10, RZ ;  /* 0x000000104a2b7819 */ /* 0x000fe200000006ff */
[----:B------:R-:W-:Y:S01]  /*7430*/  FMUL R28, R38, R32 ;  /* 0x00000020261c7220 */ /* 0x000fe20000400000 */
[----:B------:R-:W-:Y:S01]  /*7440*/  LOP3.LUT R42, R74, 0xffff0000, RZ, 0xc0, !PT ;  /* 0xffff00004a2a7812 */ /* 0x000fe200078ec0ff */
[C---:B------:R-:W-:Y:S01]  /*7450*/  FMUL R29, R38.reuse, R33 ;  /* 0x00000021261d7220 */ /* 0x040fe20000400000 */
[----:B------:R-:W-:Y:S01]  /*7460*/  SHF.L.U32 R45, R75, 0x10, RZ ;  /* 0x000000104b2d7819 */ /* 0x000fe200000006ff */
[C---:B------:R-:W-:Y:S01]  /*7470*/  FMUL R30, R38.reuse, R34 ;  /* 0x00000022261e7220 */ /* 0x040fe20000400000 */
[----:B------:R-:W-:Y:S01]  /*7480*/  FFMA R31, R41, R40, R31 ;  /* 0x00000028291f7223 */ /* 0x000fe2000000001f */
[----:B------:R-:W-:Y:S01]  /*7490*/  FMUL R35, R38, R35 ;  /* 0x0000002326237220 */ /* 0x000fe20000400000 */
[----:B------:R-:W-:Y:S01]  /*74a0*/  F2FP.BF16.F32.PACK_AB R105, R23, R18 ;  /* 0x000000121769723e */ /* 0x000fe200000010ff */
[----:B------:R-:W-:Y:S01]  /*74b0*/  FFMA R28, R41, R43, R28 ;  /* 0x0000002b291c7223 */ /* 0x000fe2000000001c */
[----:B------:R-:W-:Y:S01]  /*74c0*/  F2FP.BF16.F32.PACK_AB R106, R21, R20 ;  /* 0x00000014156a723e */ /* 0x000fe200000010ff */
[----:B------:R-:W-:Y:S01]  /*74d0*/  FFMA R29, R41, R42, R29 ;  /* 0x0000002a291d7223 */ /* 0x000fe2000000001d */
[----:B------:R-:W-:Y:S01]  /*74e0*/  F2FP.BF16.F32.PACK_AB R107, R27, R22 ;  /* 0x000000161b6b723e */ /* 0x000fe200000010ff */
[C---:B------:R-:W-:Y:S01]  /*74f0*/  FFMA R30, R41.reuse, R45, R30 ;  /* 0x0000002d291e7223 */ /* 0x040fe2000000001e */
[----:B------:R-:W-:Y:S01]  /*7500*/  FFMA R35, R41, R44, R35 ;  /* 0x0000002c29237223 */ /* 0x000fe20000000023 */
[----:B------:R-:W-:Y:S02]  /*7510*/  F2FP.BF16.F32.PACK_AB R108, R25, R24 ;  /* 0x00000018196c723e */ /* 0x000fe400000010ff */
[----:B------:R1:W-:Y:S01]  /*7520*/  STS.128 [R94+0x20], R104 ;  /* 0x000020685e007388 */ /* 0x0003e20000000c00 */
[----:B------:R-:W-:Y:S02]  /*7530*/  F2FP.BF16.F32.PACK_AB R109, R31, R26 ;  /* 0x0000001a1f6d723e */ /* 0x000fe400000010ff */
[----:B------:R-:W-:Y:S02]  /*7540*/  F2FP.BF16.F32.PACK_AB R110, R29, R28 ;  /* 0x0000001c1d6e723e */ /* 0x000fe400000010ff */
[----:B------:R-:W-:Y:S05]  /*7550*/  F2FP.BF16.F32.PACK_AB R111, R35, R30 ;  /* 0x0000001e236f723e */ /* 0x000fea00000010ff */
[----:B------:R1:W-:Y:S01]  /*7560*/  STS.128 [R90+0x30], R108 ;  /* 0x0000306c5a007388 */ /* 0x0003e20000000c00 */
[----:B------:R-:W-:Y:S01]  /*7570*/  @!PT LDS RZ, [RZ] ;  /* 0x00000000fffff984 */ /* 0x000fe20000000800 */
[----:B------:R-:W-:Y:S01]  /*7580*/  @!PT LDS RZ, [RZ] ;  /* 0x00000000fffff984 */ /* 0x000fe20000000800 */
[----:B------:R-:W-:Y:S01]  /*7590*/  @!PT LDS RZ, [RZ] ;  /* 0x00000000fffff984 */ /* 0x000fe20000000800 */
[----:B------:R-:W-:Y:S01]  /*75a0*/  @!PT LDS RZ, [RZ] ;  /* 0x00000000fffff984 */ /* 0x000fe20000000800 */
[----:B------:R3:W-:Y:S07]  /*75b0*/  MEMBAR.ALL.CTA ;  /* 0x0000000000007992 */ /* 0x0007ee0000008000 */
[----:B---3--:R-:W3:Y:S02]  /*75c0*/  FENCE.VIEW.ASYNC.S ;  /* 0x00000000000073c6 */ /* 0x008ee40000000000 */
[----:B---3--:R-:W-:Y:S06]  /*75d0*/  BAR.SYNC.DEFER_BLOCKING 0x1, 0x80 ;  /* 0x0042000000007b1d */ /* 0x008fec0000010000 */
[----:B------:R-:W-:Y:S05]  /*75e0*/  @P0 BRA `(.L_x_119) ;  /* 0x00000000003c0947 */ /* 0x000fea0003800000 */
[----:B------:R-:W3:Y:S01]  /*75f0*/  LDCU.64 UR6, c[0x0][0x348] ;  /* 0x00006900ff0677ac */ /* 0x000ee20008000a00 */
[----:B------:R-:W-:Y:S01]  /*7600*/  UIADD3 UR4, UPT, UPT, UR43, 0x200, URZ ;  /* 0x000002002b047890 */ /* 0x000fe2000fffe0ff */
[----:B------:R-:W-:Y:S01]  /*7610*/  UMOV UR51, UR36 ;  /* 0x0000002400337c82 */ /* 0x000fe20008000000 */
[----:B------:R-:W-:Y:S02]  /*7620*/  UIADD3 UR9, UPT, UPT, UR49, 0x80, URZ ;  /* 0x0000008031097890 */ /* 0x000fe4000fffe0ff */
[----:B------:R-:W-:Y:S02]  /*7630*/  UIADD3 UR8, UPT, UPT, UR43, 0x1200, URZ ;  /* 0x000012002b087890 */ /* 0x000fe4000fffe0ff */
[----:B------:R-:W-:Y:S01]  /*7640*/  MOV R87, UR4 ;  /* 0x0000000400577c02 */ /* 0x000fe20008000f00 */
[----:B------:R-:W-:Y:S01]  /*7650*/  UMOV UR10, UR50 ;  /* 0x00000032000a7c82 */ /* 0x000fe20008000000 */
[----:B------:R-:W-:Y:S02]  /*7660*/  UMOV UR11, UR36 ;  /* 0x00000024000b7c82 */ /* 0x000fe40008000000 */
[----:B------:R-:W-:Y:S01]  /*7670*/  R2UR UR48, R87 ;  /* 0x00000000573072ca */ /* 0x000fe200000e0000 */
[----:B---3--:R-:W-:Y:S04]  /*7680*/  UIADD3 UR4, UP0, UPT, UR6, 0x680, URZ ;  /* 0x0000068006047890 */ /* 0x008fe8000ff1e0ff */
[----:B------:R-:W-:Y:S09]  /*7690*/  UIADD3.X UR5, UPT, UPT, URZ, UR7, URZ, UP0, !UPT ;  /* 0x00000007ff057290 */ /* 0x000ff200087fe4ff */
[----:B------:R3:W-:Y:S01]  /*76a0*/  UTMASTG.3D [UR48], [UR4] ;  /* 0x00000030040073b5 */ /* 0x0007e20008010000 */
[----:B------:R3:W-:Y:S01]  /*76b0*/  UTMASTG.3D [UR8], [UR4] ;  /* 0x00000008040073b5 */ /* 0x0007e20008010000 */
[----:B------:R0:W-:Y:S01]  /*76c0*/  UTMACMDFLUSH ;  /* 0x00000000000079b7 */ /* 0x0001e20000000000 */
[----:B---3--:R-:W-:Y:S04]  /*76d0*/  DEPBAR.LE SB0, 0x1 ;  /* 0x000080400000791a */ /* 0x008fe80000000000 */
.L_x_119:
[----:B------:R-:W-:Y:S05]  /*76e0*/  BSYNC.RECONVERGENT B0 ;  /* 0x0000000000007941 */ /* 0x000fea0003800200 */
.L_x_118:
[----:B------:R-:W-:Y:S01]  /*76f0*/  BAR.SYNC.DEFER_BLOCKING 0x1, 0x80 ;  /* 0x0042000000007b1d */ /* 0x000fe20000010000 */
[----:B------:R-:W-:Y:S01]  /*7700*/  ISETP.NE.AND P1, PT, R99, RZ, PT ;  /* 0x000000ff6300720c */ /* 0x000fe20003f25270 */
[----:B------:R-:W-:Y:S01]  /*7710*/  UISETP.NE.AND UP0, UPT, UR52, URZ, UPT ;  /* 0x000000ff3400728c */ /* 0x000fe2000bf05270 */
[----:B------:R-:W-:Y:S11]  /*7720*/  LEA R3, R47, UR43, 0x3 ;  /* 0x0000002b2f037c11 */ /* 0x000ff6000f8e18ff */
[----:B------:R-:W-:Y:S01]  /*7730*/  @P1 SHF.L.U32 R2, R93, 0x1f, RZ ;  /* 0x0000001f5d021819 */ /* 0x000fe200000006ff */
[----:B------:R-:W-:Y:S06]  /*7740*/  BRA.U !UP0, `(.L_x_120) ;  /* 0x0000000108247547 */ /* 0x000fec000b800000 */
[----:B------:R-:W-:Y:S01]  /*7750*/  IMAD.U32 R5, RZ, RZ, UR46 ;  /* 0x0000002eff057e24 */ /* 0x000fe2000f8e00ff */
[----:B------:R-:W-:Y:S01]  /*7760*/  MOV R0, UR47 ;  /* 0x0000002f00007c02 */ /* 0x000fe20008000f00 */
[----:B------:R-:W-:Y:S03]  /*7770*/  UIADD3 UR4, UPT, UPT, UR46, 0x1, URZ ;  /* 0x000000012e047890 */ /* 0x000fe6000fffe0ff */
[----:B------:R-:W-:Y:S01]  /*7780*/  @P1 LEA R5, R5, UR43, 0x3 ;  /* 0x0000002b05051c11 */ /* 0x000fe2000f8e18ff */
[----:B------:R-:W-:Y:S04]  /*7790*/  UISETP.NE.AND UP0, UPT, UR4, 0x4, UPT ;  /* 0x000000040400788c */ /* 0x000fe8000bf05270 */
[----:B------:R-:W-:Y:S01]  /*77a0*/  @P1 VIADD R5, R5, 0x60 ;  /* 0x0000006005051836 */ /* 0x000fe20000000000 */
[----:B------:R-:W-:Y:S04]  /*77b0*/  USEL UR46, UR4, URZ, UP0 ;  /* 0x000000ff042e7287 */ /* 0x000fe80008000000 */
[----:B------:R-:W-:Y:S04]  /*77c0*/  @P1 PRMT R0, R0, 0x654, R5 ;  /* 0x0000065400001816 */ /* 0x000fe80000000005 */
[----:B------:R3:W-:Y:S04]  /*77d0*/  @P1 SYNCS.ARRIVE.TRANS64.RED.A1T0 RZ, [R0+URZ], RZ ;  /* 0x000000ff00ff19a7 */ /* 0x0007e800081004ff */
.L_x_120:
[----:B------:R-:W4:Y:S01]  /*77e0*/  @P1 SYNCS.PHASECHK.TRANS64.TRYWAIT P0, [R3+URZ+0x40], R2 ;  /* 0x00004002030015a7 */ /* 0x000f2200080011ff */
[----:B------:R-:W-:Y:S01]  /*77f0*/  BSSY B1, `(.L_x_121) ;  /* 0x0000016000017945 */ /* 0x000fe20003800000 */
[----:B----4-:R-:W-:Y:S03]  /*7800*/  @P1 SEL R46, RZ, 0x1, !P0 ;  /* 0x00000001ff2e1807 */ /* 0x010fe60004000000 */
[----:B------:R-:W-:Y:S05]  /*7810*/  @!P1 BRA `(.L_x_122) ;  /* 0x00000000004c9947 */ /* 0x000fea0003800000 */
[----:B------:R-:W-:Y:S01]  /*7820*/  ISETP.NE.AND P0, PT, R46, RZ, PT ;  /* 0x000000ff2e00720c */ /* 0x000fe20003f05270 */
[----:B------:R-:W-:Y:S01]  /*7830*/  BSSY B0, `(.L_x_123) ;  /* 0x000000b000007945 */ /* 0x000fe20003800000 */
[----:B------:R-:W-:Y:S11]  /*7840*/  ISETP.NE.AND P1, PT, R60, RZ, PT ;  /* 0x000000ff3c00720c */ /* 0x000ff60003f25270 */
[----:B------:R-:W-:Y:S02]  /*7850*/  @!UPT UIADD3 URZ, UPT, UPT, URZ, URZ, URZ ;  /* 0x000000fffffff290 */ /* 0x000fe4000fffe0ff */
[C---:B------:R-:W-:Y:S01]  /*7860*/  @P1 IMAD R6, R47.reuse, 0x2000, R96 ;  /* 0x000020002f061824 */ /* 0x040fe200078e0260 */
[C---:B------:R-:W-:Y:S01]  /*7870*/  @P1 LEA R4, R47.reuse, R94, 0xd ;  /* 0x0000005e2f041211 */ /* 0x040fe200078e68ff */
[C---:B------:R-:W-:Y:S02]  /*7880*/  @P1 IMAD R5, R47.reuse, 0x2000, R95 ;  /* 0x000020002f051824 */ /* 0x040fe400078e025f */
[----:B------:R-:W-:Y:S01]  /*7890*/  @P1 IMAD R2, R47, 0x2000, R90 ;  /* 0x000020002f021824 */ /* 0x000fe200078e025a */
[----:B------:R-:W-:Y:S06]  /*78a0*/  @P0 BRA `(.L_x_124) ;  /* 0x00000000000c0947 */ /* 0x000fec0003800000 */
[----:B---3--:R-:W-:Y:S04]  /*78b0*/  SHF.L.U32 R0, R93, 0x1f, RZ ;  /* 0x0000001f5d007819 */ /* 0x008fe800000006ff */
[----:B------:R-:W3:Y:S02]  /*78c0*/  SYNCS.PHASECHK.TRANS64.TRYWAIT P0, [R3+URZ+0x40], R0 ;  /* 0x00004000030075a7 */ /* 0x000ee400080011ff */
[----:B---3--:R-:W-:Y:S05]  /*78d0*/  @!P0 BRA `(.L_x_125) ;  /* 0x0000003400088947 */ /* 0x008fea0003800000 */
.L_x_124:
[----:B------:R-:W-:Y:S05]  /*78e0*/  BSYNC B0 ;  /* 0x0000000000007941 */ /* 0x000fea0003800000 */
.L_x_123:
[----:B------:R-:W-:Y:S02]  /*78f0*/  ISETP.NE.AND P0, PT, R60, RZ, PT ;  /* 0x000000ff3c00720c */ /* 0x000fe40003f05270 */
[----:B------:R-:W-:Y:S11]  /*7900*/  IADD3 R47, PT, PT, R47, 0x1, RZ ;  /* 0x000000012f2f7810 */ /* 0x000ff60007ffe0ff */
[----:B------:R4:W1:Y:S04]  /*7910*/  @P0 LDS.128 R48, [R6] ;  /* 0x0000000006300984 */ /* 0x0008680000000c00 */
[----:B------:R4:W1:Y:S04]  /*7920*/  @P0 LDS.128 R56, [R5+0x10] ;  /* 0x0000100005380984 */ /* 0x0008680000000c00 */
[----:B------:R4:W1:Y:S04]  /*7930*/  @P0 LDS.128 R64, [R4+0x20] ;  /* 0x0000200004400984 */ /* 0x0008680000000c00 */
[----:B------:R4:W1:Y:S02]  /*7940*/  @P0 LDS.128 R72, [R2+0x30] ;  /* 0x0000300002480984 */ /* 0x0008640000000c00 */
.L_x_122:
[----:B------:R-:W-:Y:S05]  /*7950*/  BSYNC B1 ;  /* 0x0000000000017941 */ /* 0x000fea0003800000 */
.L_x_121:
[----:B---3--:R-:W-:Y:S05]  /*7960*/  VIADD R0, R39, 0x20 ;  /* 0x0000002027007836 */ /* 0x008fea0000000000 */
[----:B------:R-:W-:Y:S04]  /*7970*/  SHF.R.U32.HI R0, RZ, 0x15, R0 ;  /* 0x00000015ff007819 */ /* 0x000fe80000011600 */
[----:B------:R-:W-:Y:S11]  /*7980*/  LOP3.LUT P0, RZ, R0, 0x3, R85, 0x48, !PT ;  /* 0x0000000300ff7812 */ /* 0x000ff60007804855 */
[----:B------:R-:W-:Y:S02]  /*7990*/  @!UPT UIADD3 URZ, UPT, UPT, URZ, URZ, URZ ;  /* 0x000000fffffff290 */ /* 0x000fe4000fffe0ff */
[----:B------:R-:W-:Y:S05]  /*79a0*/  @!P0 BRA `(.L_x_126) ;  /* 0x0000000000408947 */ /* 0x000fea0003800000 */
[----:B------:R-:W3:Y:S01]  /*79b0*/  LDCU.64 UR8, c[0x4][0x70] ;  /* 0x01000e00ff0877ac */ /* 0x000ee20008000a00 */
[----:B------:R-:W-:Y:S01]  /*79c0*/  MOV R3, 0x0 ;  /* 0x0000000000037802 */ /* 0x000fe20000000f00 */
[----:B------:R-:W-:Y:S02]  /*79d0*/  HFMA2 R12, -RZ, RZ, 0, 5.9604644775390625e-08 ;  /* 0x00000001ff0c7431 */ /* 0x000fe400000001ff */
[----:B------:R-:W-:Y:S02]  /*79e0*/  IMAD.MOV.U32 R8, RZ, RZ, 0x192 ;  /* 0x00000192ff087424 */ /* 0x000fe400078e00ff */
[----:B------:R-:W-:Y:S01]  /*79f0*/  IMAD.MOV.U32 R13, RZ, RZ, RZ ;  /* 0x000000ffff0d7224 */ /* 0x000fe200078e00ff */
[----:B------:R-:W5:Y:S01]  /*7a00*/  LDCU.64 UR6, c[0x4][0x78] ;  /* 0x01000f00ff0677ac */ /* 0x000f620008000a00 */
[----:B----4-:R-:W4:Y:S01]  /*7a10*/  LDC.64 R2, c[0x4][R3] ;  /* 0x0100000003027b82 */ /* 0x010f220000000a00 */
[----:B------:R-:W2:Y:S01]  /*7a20*/  LDCU.64 UR4, c[0x4][0x10] ;  /* 0x01000200ff0477ac */ /* 0x000ea20008000a00 */
[----:B---3--:R-:W-:Y:S01]  /*7a30*/  MOV R5, UR9 ;  /* 0x0000000900057c02 */ /* 0x008fe20008000f00 */
[----:B------:R-:W-:Y:S01]  /*7a40*/  IMAD.U32 R4, RZ, RZ, UR8 ;  /* 0x00000008ff047e24 */ /* 0x000fe2000f8e00ff */
[----:B-----5:R-:W-:Y:S01]  /*7a50*/  MOV R7, UR7 ;  /* 0x0000000700077c02 */ /* 0x020fe20008000f00 */
[----:B------:R-:W-:Y:S01]  /*7a60*/  IMAD.U32 R6, RZ, RZ, UR6 ;  /* 0x00000006ff067e24 */ /* 0x000fe2000f8e00ff */
[----:B--2---:R-:W-:Y:S01]  /*7a70*/  MOV R11, UR5 ;  /* 0x00000005000b7c02 */ /* 0x004fe20008000f00 */
[----:B------:R-:W-:Y:S02]  /*7a80*/  IMAD.U32 R10, RZ, RZ, UR4 ;  /* 0x00000004ff0a7e24 */ /* 0x000fe4000f8e00ff */
[----:B------:R-:W-:Y:S07]  /*7a90*/  LEPC R20, `(.L_x_126) ;  /* 0x000000001014794e */ /* 0x000fee0000000000 */
[----:B-1--4-:R-:W-:Y:S05]  /*7aa0*/  CALL.ABS.NOINC R2 ;  /* 0x0000000002007343 */ /* 0x012fea0003c00000 */
.L_x_126:
[C---:B-1----:R-:W-:Y:S01]  /*7ab0*/  SHF.L.U32 R40, R48.reuse, 0x10, RZ ;  /* 0x0000001030287819 */ /* 0x042fe200000006ff */
[----:B------:R-:W-:Y:S05]  /*7ac0*/  WARPSYNC.ALL ;  /* 0x0000000000007948 */ /* 0x000fea0003800000 */
[----:B------:R-:W-:Y:S01]  /*7ad0*/  R2UR UR4, R39 ;  /* 0x00000000270472ca */ /* 0x000fe200000e0000 */
[----:B------:R-:W-:Y:S01]  /*7ae0*/  BSSY.RECONVERGENT B0, `(.L_x_127) ;  /* 0x0000095000007945 */ /* 0x000fe20003800200 */
[----:B------:R-:W-:Y:S02]  /*7af0*/  LOP3.LUT R43, R48, 0xffff0000, RZ, 0xc0, !PT ;  /* 0xffff0000302b7812 */ /* 0x000fe400078ec0ff */
[----:B------:R-:W-:Y:S02]  /*7b00*/  LOP3.LUT R42, R49, 0xffff0000, RZ, 0xc0, !PT ;  /* 0xffff0000312a7812 */ /* 0x000fe400078ec0ff */
[----:B------:R-:W-:Y:S02]  /*7b10*/  SHF.L.U32 R45, R51, 0x10, RZ ;  /* 0x00000010332d7819 */ /* 0x000fe400000006ff */
[----:B------:R-:W-:Y:S02]  /*7b20*/  ISETP.NE.AND P6, PT, R99, RZ, PT ;  /* 0x000000ff6300720c */ /* 0x000fe40003fc5270 */
[----:B------:R-:W-:Y:S02]  /*7b30*/  MOV R52, UR46 ;  /* 0x0000002e00347c02 */ /* 0x000fe40008000f00 */
[----:B------:R-:W-:Y:S01]  /*7b40*/  MOV R61, UR47 ;  /* 0x0000002f003d7c02 */ /* 0x000fe20008000f00 */
[----:B----4-:R-:W1:Y:S01]  /*7b50*/  LDTM.x32 R4, tmem[UR4+0x20] ;  /* 0x00002004000479ee */ /* 0x010e6200082c0000 */
[----:B------:R-:W-:Y:S02]  /*7b60*/  LOP3.LUT R44, R75, 0xffff0000, RZ, 0xc0, !PT ;  /* 0xffff00004b2c7812 */ /* 0x000fe400078ec0ff */
[----:B------:R-:W-:Y:S02]  /*7b70*/  ISETP.NE.AND P0, PT, R98, RZ, PT ;  /* 0x000000ff6200720c */ /* 0x000fe40003f05270 */
[----:B------:R-:W-:Y:S03]  /*7b80*/  LEA R62, R47, UR43, 0x3 ;  /* 0x0000002b2f3e7c11 */ /* 0x000fe6000f8e18ff */
[----:B------:R-:W-:Y:S02]  /*7b90*/  @P6 LEA R52, R52, UR43, 0x3 ;  /* 0x0000002b34346c11 */ /* 0x000fe4000f8e18ff */
[----:B------:R-:W-:Y:S02]  /*7ba0*/  @P6 SHF.L.U32 R63, R93, 0x1f, RZ ;  /* 0x0000001f5d3f6819 */ /* 0x000fe400000006ff */
[----:B------:R-:W-:Y:S04]  /*7bb0*/  @P6 IADD3 R52, PT, PT, R52, 0x60, RZ ;  /* 0x0000006034346810 */ /* 0x000fe80007ffe0ff */
[----:B------:R-:W-:Y:S01]  /*7bc0*/  @P6 PRMT R61, R61, 0x654, R52 ;  /* 0x000006543d3d6816 */ /* 0x000fe20000000034 */
[C---:B-1----:R-:W-:Y:S01]  /*7bd0*/  FMUL R0, R38.reuse, R4 ;  /* 0x0000000426007220 */ /* 0x042fe20000400000 */
[C---:B------:R-:W-:Y:S01]  /*7be0*/  FMUL R2, R38.reuse, R5 ;  /* 0x0000000526027220 */ /* 0x040fe20000400000 */
[C---:B------:R-:W-:Y:S01]  /*7bf0*/  FMUL R3, R38.reuse, R6 ;  /* 0x0000000626037220 */ /* 0x040fe20000400000 */
[----:B------:R-:W-:Y:S01]  /*7c00*/  FMUL R7, R38, R7 ;  /* 0x0000000726077220 */ /* 0x000fe20000400000 */
[----:B------:R-:W-:Y:S01]  /*7c10*/  FFMA R0, R41, R40, R0 ;  /* 0x0000002829007223 */ /* 0x000fe20000000000 */
[----:B------:R-:W-:Y:S01]  /*7c20*/  SHF.L.U32 R40, R49, 0x10, RZ ;  /* 0x0000001031287819 */ /* 0x000fe200000006ff */
[C---:B------:R-:W-:Y:S01]  /*7c30*/  FFMA R2, R41.reuse, R43, R2 ;  /* 0x0000002b29027223 */ /* 0x040fe20000000002 */
[----:B------:R-:W-:Y:S01]  /*7c40*/  SHF.L.U32 R43, R50, 0x10, RZ ;  /* 0x00000010322b7819 */ /* 0x000fe200000006ff */
[C---:B------:R-:W-:Y:S01]  /*7c50*/  FMUL R4, R38.reuse, R8 ;  /* 0x0000000826047220 */ /* 0x040fe20000400000 */
[----:B------:R-:W-:Y:S01]  /*7c60*/  FMUL R5, R38, R9 ;  /* 0x0000000926057220 */ /* 0x000fe20000400000 */
[C---:B------:R-:W-:Y:S01]  /*7c70*/  FFMA R3, R41.reuse, R40, R3 ;  /* 0x0000002829037223 */ /* 0x040fe20000000003 */
[----:B------:R-:W-:Y:S01]  /*7c80*/  LOP3.LUT R40, R50, 0xffff0000, RZ, 0xc0, !PT ;  /* 0xffff000032287812 */ /* 0x000fe200078ec0ff */
[----:B------:R-:W-:Y:S01]  /*7c90*/  FFMA R7, R41, R42, R7 ;  /* 0x0000002a29077223 */ /* 0x000fe20000000007 */
[----:B------:R-:W-:Y:S01]  /*7ca0*/  LOP3.LUT R42, R51, 0xffff0000, RZ, 0xc0, !PT ;  /* 0xffff0000332a7812 */ /* 0x000fe200078ec0ff */
[----:B------:R-:W-:Y:S01]  /*7cb0*/  FMUL R6, R38, R10 ;  /* 0x0000000a26067220 */ /* 0x000fe20000400000 */
[----:B------:R-:W-:Y:S01]  /*7cc0*/  F2FP.BF16.F32.PACK_AB R52, R2, R0 ;  /* 0x000000000234723e */ /* 0x000fe200000010ff */
[----:B------:R-:W-:Y:S01]  /*7cd0*/  FMUL R11, R38, R11 ;  /* 0x0000000b260b7220 */ /* 0x000fe20000400000 */
[----:B------:R-:W-:Y:S01]  /*7ce0*/  F2FP.BF16.F32.PACK_AB R53, R7, R3 ;  /* 0x000000030735723e */ /* 0x000fe200000010ff */
        /* <DEDUP_REMOVED lines=20> */
[C---:B------:R-:W-:Y:S01]  /*7e30*/  FMUL R12, R38.reuse, R16 ;  /* 0x00000010260c7220 */ /* 0x040fe20000400000 */
        /* <DEDUP_REMOVED lines=13> */
[----:B------:R1:W-:Y:S01]  /*7f10*/  STS.128 [R96+0x2000], R52 ;  /* 0x0020003460007388 */ /* 0x0003e20000000c00 */
[----:B------:R-:W-:Y:S01]  /*7f20*/  F2FP.BF16.F32.PACK_AB R70, R13, R12 ;  /* 0x0000000c0d46723e */ /* 0x000fe200000010ff */
[----:B------:R-:W-:Y:S01]  /*7f30*/  FFMA R19, R41, R40, R19 ;  /* 0x0000002829137223 */ /* 0x000fe20000000013 */
[----:B------:R-:W-:Y:S01]  /*7f40*/  LOP3.LUT R40, R64, 0xffff0000, RZ, 0xc0, !PT ;  /* 0xffff000040287812 */ /* 0x000fe200078ec0ff */
[C---:B------:R-:W-:Y:S01]  /*7f50*/  FMUL R16, R38.reuse, R20 ;  /* 0x0000001426107220 */ /* 0x040fe20000400000 */
[C---:B------:R-:W-:Y:S01]  /*7f60*/  FMUL R17, R38.reuse, R21 ;  /* 0x0000001526117220 */ /* 0x040fe20000400000 */
[C---:B------:R-:W-:Y:S01]  /*7f70*/  FMUL R18, R38.reuse, R22 ;  /* 0x0000001626127220 */ /* 0x040fe20000400000 */
[----:B------:R-:W-:Y:S01]  /*7f80*/  F2FP.BF16.F32.PACK_AB R71, R19, R14 ;  /* 0x0000000e1347723e */ /* 0x000fe200000010ff */
[----:B------:R-:W-:Y:S01]  /*7f90*/  FMUL R23, R38, R23 ;  /* 0x0000001726177220 */ /* 0x000fe20000400000 */
[----:B------:R-:W-:Y:S01]  /*7fa0*/  FFMA R16, R41, R43, R16 ;  /* 0x0000002b29107223 */ /* 0x000fe20000000010 */
[----:B------:R-:W-:Y:S01]  /*7fb0*/  SHF.L.U32 R43, R67, 0x10, RZ ;  /* 0x00000010432b7819 */ /* 0x000fe200000006ff */
[C---:B------:R-:W-:Y:S01]  /*7fc0*/  FFMA R17, R41.reuse, R40, R17 ;  /* 0x0000002829117223 */ /* 0x040fe20000000011 */
[----:B------:R1:W-:Y:S01]  /*7fd0*/  STS.128 [R95+0x2010], R68 ;  /* 0x002010445f007388 */ /* 0x0003e20000000c00 */
        /* <DEDUP_REMOVED lines=8> */
[C---:B------:R-:W-:Y:S01]  /*8060*/  FMUL R22, R38.reuse, R26 ;  /* 0x0000001a26167220 */ /* 0x040fe20000400000 */
[----:B------:R-:W-:Y:S01]  /*8070*/  FFMA R20, R41, R40, R20 ;  /* 0x0000002829147223 */ /* 0x000fe20000000014 */
[----:B------:R-:W-:Y:S01]  /*8080*/  LOP3.LUT R40, R67, 0xffff0000, RZ, 0xc0, !PT ;  /* 0xffff000043287812 */ /* 0x000fe200078ec0ff */
[C---:B------:R-:W-:Y:S01]  /*8090*/  FFMA R21, R41.reuse, R42, R21 ;  /* 0x0000002a29157223 */ /* 0x040fe20000000015 */
[C---:B------:R-:W-:Y:S01]  /*80a0*/  FFMA R22, R41.reuse, R43, R22 ;  /* 0x0000002b29167223 */ /* 0x040fe20000000016 */
[----:B------:R-:W-:Y:S01]  /*80b0*/  FMUL R27, R38, R27 ;  /* 0x0000001b261b7220 */ /* 0x000fe20000400000 */
[----:B------:R-:W-:Y:S01]  /*80c0*/  SHF.L.U32 R43, R72, 0x10, RZ ;  /* 0x00000010482b7819 */ /* 0x000fe200000006ff */
[----:B------:R-:W-:Y:S01]  /*80d0*/  FMUL R24, R38, R28 ;  /* 0x0000001c26187220 */ /* 0x000fe20000400000 */
[----:B------:R-:W-:Y:S01]  /*80e0*/  LOP3.LUT R42, R72, 0xffff0000, RZ, 0xc0, !PT ;  /* 0xffff0000482a7812 */ /* 0x000fe200078ec0ff */
[C---:B------:R-:W-:Y:S01]  /*80f0*/  FMUL R25, R38.reuse, R29 ;  /* 0x0000001d26197220 */ /* 0x040fe20000400000 */
[C---:B------:R-:W-:Y:S01]  /*8100*/  FMUL R26, R38.reuse, R30 ;  /* 0x0000001e261a7220 */ /* 0x040fe20000400000 */
[C---:B------:R-:W-:Y:S01]  /*8110*/  FFMA R27, R41.reuse, R40, R27 ;  /* 0x00000028291b7223 */ /* 0x040fe2000000001b */
[----:B------:R-:W-:Y:S01]  /*8120*/  FFMA R24, R41, R43, R24 ;  /* 0x0000002b29187223 */ /* 0x000fe20000000018 */
[----:B------:R-:W-:Y:S01]  /*8130*/  LOP3.LUT R40, R73, 0xffff0000, RZ, 0xc0, !PT ;  /* 0xffff000049287812 */ /* 0x000fe200078ec0ff */
[C---:B------:R-:W-:Y:S01]  /*8140*/  FFMA R25, R41.reuse, R42, R25 ;  /* 0x0000002a29197223 */ /* 0x040fe20000000019 */
[----:B------:R-:W-:Y:S01]  /*8150*/  FMUL R31, R38, R31 ;  /* 0x0000001f261f7220 */ /* 0x000fe20000400000 */
[----:B------:R-:W-:Y:S01]  /*8160*/  SHF.L.U32 R43, R74, 0x10, RZ ;  /* 0x000000104a2b7819 */ /* 0x000fe200000006ff */
[----:B------:R-:W-:Y:S01]  /*8170*/  FFMA R26, R41, R45, R26 ;  /* 0x0000002d291a7223 */ /* 0x000fe2000000001a */
        /* <DEDUP_REMOVED lines=29> */
[----:B------:R-:W-:Y:S02]  /*8350*/  UIADD3 UR13, UPT, UPT, UR49, 0x20, URZ ;  /* 0x00000020310d7890 */ /* 0x000fe4000fffe0ff */
[----:B------:R-:W-:Y:S01]  /*8360*/  UIADD3 UR12, UPT, UPT, UR43, 0x2200, URZ ;  /* 0x000022002b0c7890 */ /* 0x000fe2000fffe0ff */
[----:B------:R-:W-:Y:S01]  /*8370*/  UMOV UR14, UR50 ;  /* 0x00000032000e7c82 */ /* 0x000fe20008000000 */
[----:B------:R-:W-:Y:S01]  /*8380*/  UMOV UR15, UR36 ;  /* 0x00000024000f7c82 */ /* 0x000fe20008000000 */
[----:B------:R-:W-:Y:S02]  /*8390*/  UIADD3 UR9, UPT, UPT, UR49, 0xa0, URZ ;  /* 0x000000a031097890 */ /* 0x000fe4000fffe0ff */
[----:B------:R-:W-:Y:S01]  /*83a0*/  UIADD3 UR8, UPT, UPT, UR43, 0x3200, URZ ;  /* 0x000032002b087890 */ /* 0x000fe2000fffe0ff */
[----:B------:R-:W-:Y:S01]  /*83b0*/  UMOV UR10, UR50 ;  /* 0x00000032000a7c82 */ /* 0x000fe20008000000 */
[----:B------:R-:W-:Y:S01]  /*83c0*/  UMOV UR11, UR36 ;  /* 0x00000024000b7c82 */ /* 0x000fe20008000000 */
[----:B---3--:R-:W-:Y:S04]  /*83d0*/  UIADD3 UR4, UP0, UPT, UR6, 0x680, URZ ;  /* 0x0000068006047890 */ /* 0x008fe8000ff1e0ff */
[----:B------:R-:W-:Y:S09]  /*83e0*/  UIADD3.X UR5, UPT, UPT, URZ, UR7, URZ, UP0, !UPT ;  /* 0x00000007ff057290 */ /* 0x000ff200087fe4ff */
[----:B------:R3:W-:Y:S01]  /*83f0*/  UTMASTG.3D [UR12], [UR4] ;  /* 0x0000000c040073b5 */ /* 0x0007e20008010000 */
[----:B------:R3:W-:Y:S01]  /*8400*/  UTMASTG.3D [UR8], [UR4] ;  /* 0x00000008040073b5 */ /* 0x0007e20008010000 */
[----:B------:R0:W-:Y:S01]  /*8410*/  UTMACMDFLUSH ;  /* 0x00000000000079b7 */ /* 0x0001e20000000000 */
[----:B---3--:R-:W-:Y:S04]  /*8420*/  DEPBAR.LE SB0, 0x1 ;  /* 0x000080400000791a */ /* 0x008fe80000000000 */
.L_x_128:
[----:B------:R-:W-:Y:S05]  /*8430*/  BSYNC.RECONVERGENT B0 ;  /* 0x0000000000007941 */ /* 0x000fea0003800200 */
.L_x_127:
[----:B------:R-:W-:Y:S01]  /*8440*/  BAR.SYNC.DEFER_BLOCKING 0x1, 0x80 ;  /* 0x0042000000007b1d */ /* 0x000fe20000010000 */
[----:B------:R-:W-:Y:S04]  /*8450*/  UIADD3 UR4, UPT, UPT, UR46, 0x1, URZ ;  /* 0x000000012e047890 */ /* 0x000fe8000fffe0ff */
[----:B------:R-:W-:Y:S04]  /*8460*/  UISETP.NE.AND UP0, UPT, UR4, 0x4, UPT ;  /* 0x000000040400788c */ /* 0x000fe8000bf05270 */
[----:B------:R-:W-:Y:S01]  /*8470*/  USEL UR44, UR4, URZ, UP0 ;  /* 0x000000ff042c7287 */ /* 0x000fe20008000000 */
[----:B------:R3:W-:Y:S01]  /*8480*/  @P6 SYNCS.ARRIVE.TRANS64.RED.A1T0 RZ, [R61+URZ], RZ ;  /* 0x000000ff3dff69a7 */ /* 0x0007e200081004ff */
[----:B------:R-:W-:Y:S01]  /*8490*/  BSSY B1, `(.L_x_129) ;  /* 0x0000017000017945 */ /* 0x000fe20003800000 */
[----:B------:R-:W4:Y:S02]  /*84a0*/  @P6 SYNCS.PHASECHK.TRANS64.TRYWAIT P0, [R62+URZ+0x40], R63 ;  /* 0x0000403f3e0065a7 */ /* 0x000f2400080011ff */
[----:B----4-:R-:W-:Y:S01]  /*84b0*/  @P6 SEL R46, RZ, 0x1, !P0 ;  /* 0x00000001ff2e6807 */ /* 0x010fe20004000000 */
[----:B---3--:R-:W-:Y:S06]  /*84c0*/  @!P6 BRA `(.L_x_130) ;  /* 0x00000000004ce947 */ /* 0x008fec0003800000 */
        /* <DEDUP_REMOVED lines=9> */
[----:B------:R-:W-:Y:S04]  /*8560*/  SHF.L.U32 R5, R93, 0x1f, RZ ;  /* 0x0000001f5d057819 */ /* 0x000fe800000006ff */
[----:B------:R-:W3:Y:S02]  /*8570*/  SYNCS.PHASECHK.TRANS64.TRYWAIT P0, [R62+URZ+0x40], R5 ;  /* 0x000040053e0075a7 */ /* 0x000ee400080011ff */
[----:B---3--:R-:W-:Y:S05]  /*8580*/  @!P0 BRA `(.L_x_133) ;  /* 0x0000002400f08947 */ /* 0x008fea0003800000 */
.L_x_132:
[----:B------:R-:W-:Y:S05]  /*8590*/  BSYNC B0 ;  /* 0x0000000000007941 */ /* 0x000fea0003800000 */
.L_x_131:
[----:B------:R-:W-:Y:S02]  /*85a0*/  ISETP.NE.AND P0, PT, R60, RZ, PT ;  /* 0x000000ff3c00720c */ /* 0x000fe40003f05270 */
[----:B------:R-:W-:Y:S11]  /*85b0*/  IADD3 R47, PT, PT, R47, 0x1, RZ ;  /* 0x000000012f2f7810 */ /* 0x000ff60007ffe0ff */
[----:B------:R4:W1:Y:S04]  /*85c0*/  @P0 LDS.128 R48, [R4] ;  /* 0x0000000004300984 */ /* 0x0008680000000c00 */
[----:B------:R4:W1:Y:S04]  /*85d0*/  @P0 LDS.128 R56, [R3+0x10] ;  /* 0x0000100003380984 */ /* 0x0008680000000c00 */
[----:B------:R4:W1:Y:S04]  /*85e0*/  @P0 LDS.128 R64, [R2+0x20] ;  /* 0x0000200002400984 */ /* 0x0008680000000c00 */
[----:B------:R4:W1:Y:S02]  /*85f0*/  @P0 LDS.128 R72, [R0+0x30] ;  /* 0x0000300000480984 */ /* 0x0008640000000c00 */
.L_x_130:
[----:B------:R-:W-:Y:S05]  /*8600*/  BSYNC B1 ;  /* 0x0000000000017941 */ /* 0x000fea0003800000 */
.L_x_129:
[----:B----4-:R-:W-:Y:S05]  /*8610*/  VIADD R0, R39, 0x40 ;  /* 0x0000004027007836 */ /* 0x010fea0000000000 */
        /* <DEDUP_REMOVED lines=9> */
[----:B------:R-:W4:Y:S01]  /*86b0*/  LDCU.64 UR6, c[0x4][0x78] ;  /* 0x01000f00ff0677ac */ /* 0x000f220008000a00 */
[----:B------:R-:W1:Y:S01]  /*86c0*/  LDC.64 R2, c[0x4][R3] ;  /* 0x0100000003027b82 */ /* 0x000e620000000a00 */
[----:B------:R-:W5:Y:S01]  /*86d0*/  LDCU.64 UR4, c[0x4][0x10] ;  /* 0x01000200ff0477ac */ /* 0x000f620008000a00 */
[----:B---3--:R-:W-:Y:S01]  /*86e0*/  MOV R5, UR9 ;  /* 0x0000000900057c02 */ /* 0x008fe20008000f00 */
[----:B------:R-:W-:Y:S01]  /*86f0*/  IMAD.U32 R4, RZ, RZ, UR8 ;  /* 0x00000008ff047e24 */ /* 0x000fe2000f8e00ff */
[----:B----4-:R-:W-:Y:S01]  /*8700*/  MOV R7, UR7 ;  /* 0x0000000700077c02 */ /* 0x010fe20008000f00 */
[----:B------:R-:W-:Y:S01]  /*8710*/  IMAD.U32 R6, RZ, RZ, UR6 ;  /* 0x00000006ff067e24 */ /* 0x000fe2000f8e00ff */
[----:B-----5:R-:W-:Y:S01]  /*8720*/  MOV R11, UR5 ;  /* 0x00000005000b7c02 */ /* 0x020fe20008000f00 */
[----:B------:R-:W-:Y:S02]  /*8730*/  IMAD.U32 R10, RZ, RZ, UR4 ;  /* 0x00000004ff0a7e24 */ /* 0x000fe4000f8e00ff */
[----:B------:R-:W-:Y:S07]  /*8740*/  LEPC R20, `(.L_x_134) ;  /* 0x000000001014794e */ /* 0x000fee0000000000 */
[----:B-12---:R-:W-:Y:S05]  /*8750*/  CALL.ABS.NOINC R2 ;  /* 0x0000000002007343 */ /* 0x006fea0003c00000 */
.L_x_134:
        /* <DEDUP_REMOVED lines=10> */
[----:B---3--:R-:W1:Y:S01]  /*8800*/  LDTM.x32 R4, tmem[UR4+0x40] ;  /* 0x00004004000479ee */ /* 0x008e6200082c0000 */
        /* <DEDUP_REMOVED lines=141> */
.L_x_136:
[----:B------:R-:W-:Y:S05]  /*90e0*/  BSYNC.RECONVERGENT B0 ;  /* 0x0000000000007941 */ /* 0x000fea0003800200 */
.L_x_135:
        /* <DEDUP_REMOVED lines=21> */
.L_x_140:
[----:B------:R-:W-:Y:S05]  /*9240*/  BSYNC B0 ;  /* 0x0000000000007941 */ /* 0x000fea0003800000 */
.L_x_139:
[----:B------:R-:W-:Y:S11]  /*9250*/  ISETP.NE.AND P0, PT, R60, RZ, PT ;  /* 0x000000ff3c00720c */ /* 0x000ff60003f05270 */
[----:B------:R-:W-:Y:S02]  /*9260*/  @!UPT UIADD3 URZ, UPT, UPT, URZ, URZ, URZ ;  /* 0x000000fffffff290 */ /* 0x000fe4000fffe0ff */
[----:B------:R4:W1:Y:S04]  /*9270*/  @P0 LDS.128 R48, [R3] ;  /* 0x0000000003300984 */ /* 0x0008680000000c00 */
[----:B------:R4:W1:Y:S04]  /*9280*/  @P0 LDS.128 R56, [R2+0x10] ;  /* 0x0000100002380984 */ /* 0x0008680000000c00 */
[----:B------:R4:W1:Y:S04]  /*9290*/  @P0 LDS.128 R64, [R0+0x20] ;  /* 0x0000200000400984 */ /* 0x0008680000000c00 */
[----:B------:R4:W1:Y:S02]  /*92a0*/  @P0 LDS.128 R72, [R47+0x30] ;  /* 0x000030002f480984 */ /* 0x0008640000000c00 */
.L_x_138:
[----:B------:R-:W-:Y:S05]  /*92b0*/  BSYNC B1 ;  /* 0x0000000000017941 */ /* 0x000fea0003800000 */
.L_x_137:
        /* <DEDUP_REMOVED lines=21> */
.L_x_142:
[----:B------:R-:W-:Y:S01]  /*9410*/  ISETP.NE.AND P0, PT, R98, RZ, PT ;  /* 0x000000ff6200720c */ /* 0x000fe20003f05270 */
[----:B------:R-:W-:Y:S05]  /*9420*/  WARPSYNC.ALL ;  /* 0x0000000000007948 */ /* 0x000fea0003800000 */
[----:B------:R-:W-:Y:S01]  /*9430*/  R2UR UR4, R39 ;  /* 0x00000000270472ca */ /* 0x000fe200000e0000 */
[----:B------:R-:W-:Y:S01]  /*9440*/  BSSY.RECONVERGENT B0, `(.L_x_143) ;  /* 0x0000091000007945 */ /* 0x000fe20003800200 */
[C---:B-1----:R-:W-:Y:S02]  /*9450*/  SHF.L.U32 R40, R48.reuse, 0x10, RZ ;  /* 0x0000001030287819 */ /* 0x042fe400000006ff */
[----:B------:R-:W-:Y:S02]  /*9460*/  LOP3.LUT R42, R48, 0xffff0000, RZ, 0xc0, !PT ;  /* 0xffff0000302a7812 */ /* 0x000fe400078ec0ff */
[C---:B------:R-:W-:Y:S02]  /*9470*/  SHF.L.U32 R43, R49.reuse, 0x10, RZ ;  /* 0x00000010312b7819 */ /* 0x040fe400000006ff */
[----:B------:R-:W-:Y:S02]  /*9480*/  LOP3.LUT R44, R49, 0xffff0000, RZ, 0xc0, !PT ;  /* 0xffff0000312c7812 */ /* 0x000fe400078ec0ff */
[C---:B------:R-:W-:Y:S02]  /*9490*/  SHF.L.U32 R45, R50.reuse, 0x10, RZ ;  /* 0x00000010322d7819 */ /* 0x040fe400000006ff */
[----:B------:R-:W-:Y:S01]  /*94a0*/  LOP3.LUT R46, R50, 0xffff0000, RZ, 0xc0, !PT ;  /* 0xffff0000322e7812 */ /* 0x000fe200078ec0ff */
[----:B---3--:R-:W1:Y:S01]  /*94b0*/  LDTM.x32 R4, tmem[UR4+0x60] ;  /* 0x00006004000479ee */ /* 0x008e6200082c0000 */
[C---:B------:R-:W-:Y:S01]  /*94c0*/  SHF.L.U32 R47, R51.reuse, 0x10, RZ ;  /* 0x00000010332f7819 */ /* 0x040fe200000006ff */
[----:B------:R-:W-:Y:S01]  /*94d0*/  NOP ;  /* 0x0000000000007918 */ /* 0x000fe20000000000 */
[----:B------:R-:W-:Y:S02]  /*94e0*/  LOP3.LUT R48, R51, 0xffff0000, RZ, 0xc0, !PT ;  /* 0xffff000033307812 */ /* 0x000fe400078ec0ff */
[C---:B------:R-:W-:Y:S02]  /*94f0*/  SHF.L.U32 R49, R56.reuse, 0x10, RZ ;  /* 0x0000001038317819 */ /* 0x040fe400000006ff */
[----:B------:R-:W-:Y:S02]  /*9500*/  LOP3.LUT R51, R56, 0xffff0000, RZ, 0xc0, !PT ;  /* 0xffff000038337812 */ /* 0x000fe400078ec0ff */
[C---:B------:R-:W-:Y:S02]  /*9510*/  SHF.L.U32 R50, R57.reuse, 0x10, RZ ;  /* 0x0000001039327819 */ /* 0x040fe400000006ff */
[----:B------:R-:W-:Y:S02]  /*9520*/  LOP3.LUT R52, R57, 0xffff0000, RZ, 0xc0, !PT ;  /* 0xffff000039347812 */ /* 0x000fe400078ec0ff */
[C---:B------:R-:W-:Y:S02]  /*9530*/  SHF.L.U32 R53, R58.reuse, 0x10, RZ ;  /* 0x000000103a357819 */ /* 0x040fe400000006ff */
[----:B------:R-:W-:Y:S02]  /*9540*/  LOP3.LUT R54, R58, 0xffff0000, RZ, 0xc0, !PT ;  /* 0xffff00003a367812 */ /* 0x000fe400078ec0ff */
[C---:B------:R-:W-:Y:S02]  /*9550*/  SHF.L.U32 R55, R59.reuse, 0x10, RZ ;  /* 0x000000103b377819 */ /* 0x040fe400000006ff */
[----:B------:R-:W-:Y:S02]  /*9560*/  IADD3 R102, PT, PT, R100, 0xd0, RZ ;  /* 0x000000d064667810 */ /* 0x000fe40007ffe0ff */
[----:B------:R-:W-:Y:S02]  /*9570*/  LOP3.LUT R56, R59, 0xffff0000, RZ, 0xc0, !PT ;  /* 0xffff00003b387812 */ /* 0x000fe400078ec0ff */
[----:B------:R-:W-:Y:S01]  /*9580*/  SHF.L.U32 R57, R64, 0x10, RZ ;  /* 0x0000001040397819 */ /* 0x000fe200000006ff */
[----:B-1----:R-:W-:Y:S01]  /*9590*/  FMUL R4, R38, R4 ;  /* 0x0000000426047220 */ /* 0x002fe20000400000 */
[----:B------:R-:W-:Y:S01]  /*95a0*/  LOP3.LUT R58, R64, 0xffff0000, RZ, 0xc0, !PT ;  /* 0xffff0000403a7812 */ /* 0x000fe200078ec0ff */
[----:B------:R-:W-:Y:S01]  /*95b0*/  FMUL R5, R38, R5 ;  /* 0x0000000526057220 */ /* 0x000fe20000400000 */
[----:B------:R-:W-:Y:S01]  /*95c0*/  LOP3.LUT R116, R102, 0xfefffff8, RZ, 0xc0, !PT ;  /* 0xfefffff866747812 */ /* 0x000fe200078ec0ff */
[C---:B------:R-:W-:Y:S01]  /*95d0*/  FFMA R4, R41.reuse, R40, R4 ;  /* 0x0000002829047223 */ /* 0x040fe20000000004 */
[C---:B------:R-:W-:Y:S01]  /*95e0*/  FMUL R6, R38.reuse, R6 ;  /* 0x0000000626067220 */ /* 0x040fe20000400000 */
[----:B------:R-:W-:Y:S01]  /*95f0*/  FFMA R5, R41, R42, R5 ;  /* 0x0000002a29057223 */ /* 0x000fe20000000005 */
[----:B------:R-:W-:Y:S01]  /*9600*/  SHF.L.U32 R59, R65, 0x10, RZ ;  /* 0x00000010413b7819 */ /* 0x000fe200000006ff */
[----:B------:R1:W-:Y:S01]  /*9610*/  SYNCS.ARRIVE.TRANS64.RED.A1T0 RZ, [R116+URZ], RZ ;  /* 0x000000ff74ff79a7 */ /* 0x0003e200081004ff */
[----:B------:R-:W-:Y:S01]  /*9620*/  FFMA R6, R41, R43, R6 ;  /* 0x0000002b29067223 */ /* 0x000fe20000000006 */
[C---:B------:R-:W-:Y:S01]  /*9630*/  FMUL R7, R38.reuse, R7 ;  /* 0x0000000726077220 */ /* 0x040fe20000400000 */
[----:B------:R-:W-:Y:S01]  /*9640*/  F2FP.BF16.F32.PACK_AB R104, R5, R4 ;  /* 0x000000040568723e */ /* 0x000fe200000010ff */
[C---:B------:R-:W-:Y:S01]  /*9650*/  FMUL R8, R38.reuse, R8 ;  /* 0x0000000826087220 */ /* 0x040fe20000400000 */
[----:B------:R-:W-:Y:S01]  /*9660*/  FMUL R9, R38, R9 ;  /* 0x0000000926097220 */ /* 0x000fe20000400000 */
[----:B------:R-:W-:Y:S01]  /*9670*/  LOP3.LUT R60, R65, 0xffff0000, RZ, 0xc0, !PT ;  /* 0xffff0000413c7812 */ /* 0x000fe200078ec0ff */
[C---:B------:R-:W-:Y:S01]  /*9680*/  FFMA R7, R41.reuse, R44, R7 ;  /* 0x0000002c29077223 */ /* 0x040fe20000000007 */
[C---:B------:R-:W-:Y:S01]  /*9690*/  FFMA R8, R41.reuse, R45, R8 ;  /* 0x0000002d29087223 */ /* 0x040fe20000000008 */
[----:B------:R-:W-:Y:S01]  /*96a0*/  SHF.L.U32 R61, R66, 0x10, RZ ;  /* 0x00000010423d7819 */ /* 0x000fe200000006ff */
[----:B------:R-:W-:Y:S01]  /*96b0*/  FFMA R9, R41, R46, R9 ;  /* 0x0000002e29097223 */ /* 0x000fe20000000009 */
[C---:B------:R-:W-:Y:S01]  /*96c0*/  FMUL R10, R38.reuse, R10 ;  /* 0x0000000a260a7220 */ /* 0x040fe20000400000 */
[----:B------:R-:W-:Y:S01]  /*96d0*/  F2FP.BF16.F32.PACK_AB R105, R7, R6 ;  /* 0x000000060769723e */ /* 0x000fe200000010ff */
[C---:B------:R-:W-:Y:S01]  /*96e0*/  FMUL R11, R38.reuse, R11 ;  /* 0x0000000b260b7220 */ /* 0x040fe20000400000 */
[----:B------:R-:W-:Y:S01]  /*96f0*/  FMUL R0, R38, R12 ;  /* 0x0000000c26007220 */ /* 0x000fe20000400000 */
[----:B------:R-:W-:Y:S01]  /*9700*/  F2FP.BF16.F32.PACK_AB R106, R9, R8 ;  /* 0x00000008096a723e */ /* 0x000fe200000010ff */
[C---:B------:R-:W-:Y:S01]  /*9710*/  FFMA R10, R41.reuse, R47, R10 ;  /* 0x0000002f290a7223 */ /* 0x040fe2000000000a */
[C---:B------:R-:W-:Y:S01]  /*9720*/  FFMA R11, R41.reuse, R48, R11 ;  /* 0x00000030290b7223 */ /* 0x040fe2000000000b */
[----:B------:R-:W-:Y:S01]  /*9730*/  LOP3.LUT R62, R66, 0xffff0000, RZ, 0xc0, !PT ;  /* 0xffff0000423e7812 */ /* 0x000fe200078ec0ff */
[----:B------:R-:W-:Y:S01]  /*9740*/  FFMA R0, R41, R49, R0 ;  /* 0x0000003129007223 */ /* 0x000fe20000000000 */
[C---:B------:R-:W-:Y:S01]  /*9750*/  FMUL R2, R38.reuse, R13 ;  /* 0x0000000d26027220 */ /* 0x040fe20000400000 */
[----:B------:R-:W-:Y:S01]  /*9760*/  SHF.L.U32 R63, R67, 0x10, RZ ;  /* 0x00000010433f7819 */ /* 0x000fe200000006ff */
[C---:B------:R-:W-:Y:S01]  /*9770*/  FMUL R3, R38.reuse, R14 ;  /* 0x0000000e26037220 */ /* 0x040fe20000400000 */
[----:B------:R-:W-:Y:S01]  /*9780*/  F2FP.BF16.F32.PACK_AB R107, R11, R10 ;  /* 0x0000000a0b6b723e */ /* 0x000fe200000010ff */
[----:B------:R-:W-:Y:S01]  /*9790*/  FFMA R2, R41, R51, R2 ;  /* 0x0000003329027223 */ /* 0x000fe20000000002 */
[C---:B------:R-:W-:Y:S01]  /*97a0*/  FMUL R15, R38.reuse, R15 ;  /* 0x0000000f260f7220 */ /* 0x040fe20000400000 */
[C---:B------:R-:W-:Y:S01]  /*97b0*/  FMUL R12, R38.reuse, R16 ;  /* 0x00000010260c7220 */ /* 0x040fe20000400000 */
[----:B------:R-:W-:Y:S01]  /*97c0*/  FMUL R13, R38, R17 ;  /* 0x00000011260d7220 */ /* 0x000fe20000400000 */
[----:B------:R1:W-:Y:S01]  /*97d0*/  STS.128 [R96+0x6000], R104 ;  /* 0x0060006860007388 */ /* 0x0003e20000000c00 */
[----:B------:R-:W-:Y:S01]  /*97e0*/  LOP3.LUT R64, R67, 0xffff0000, RZ, 0xc0, !PT ;  /* 0xffff000043407812 */ /* 0x000fe200078ec0ff */
[C---:B------:R-:W-:Y:S01]  /*97f0*/  FFMA R3, R41.reuse, R50, R3 ;  /* 0x0000003229037223 */ /* 0x040fe20000000003 */
[----:B------:R-:W-:Y:S01]  /*9800*/  SHF.L.U32 R65, R72, 0x10, RZ ;  /* 0x0000001048417819 */ /* 0x000fe200000006ff */
[C---:B------:R-:W-:Y:S01]  /*9810*/  FFMA R15, R41.reuse, R52, R15 ;  /* 0x00000034290f7223 */ /* 0x040fe2000000000f */
[----:B------:R-:W-:Y:S01]  /*9820*/  F2FP.BF16.F32.PACK_AB R108, R2, R0 ;  /* 0x00000000026c723e */ /* 0x000fe200000010ff */
[C---:B------:R-:W-:Y:S01]  /*9830*/  FFMA R12, R41.reuse, R53, R12 ;  /* 0x00000035290c7223 */ /* 0x040fe2000000000c */
[C---:B------:R-:W-:Y:S01]  /*9840*/  FFMA R13, R41.reuse, R54, R13 ;  /* 0x00000036290d7223 */ /* 0x040fe2000000000d */
[C---:B------:R-:W-:Y:S01]  /*9850*/  FMUL R14, R38.reuse, R18 ;  /* 0x00000012260e7220 */ /* 0x040fe20000400000 */
[C---:B------:R-:W-:Y:S01]  /*9860*/  FMUL R19, R38.reuse, R19 ;  /* 0x0000001326137220 */ /* 0x040fe20000400000 */
[C---:B------:R-:W-:Y:S01]  /*9870*/  FMUL R16, R38.reuse, R20 ;  /* 0x0000001426107220 */ /* 0x040fe20000400000 */
[C---:B------:R-:W-:Y:S01]  /*9880*/  FMUL R17, R38.reuse, R21 ;  /* 0x0000001526117220 */ /* 0x040fe20000400000 */
[C---:B------:R-:W-:Y:S01]  /*9890*/  FFMA R14, R41.reuse, R55, R14 ;  /* 0x00000037290e7223 */ /* 0x040fe2000000000e */
        /* <DEDUP_REMOVED lines=9> */
[----:B------:R-:W-:Y:S01]  /*9930*/  FFMA R23, R41, R60, R23 ;  /* 0x0000003c29177223 */ /* 0x000fe20000000017 */
[C---:B------:R-:W-:Y:S01]  /*9940*/  FMUL R27, R38.reuse, R27 ;  /* 0x0000001b261b7220 */ /* 0x040fe20000400000 */
[----:B------:R-:W-:Y:S01]  /*9950*/  F2FP.BF16.F32.PACK_AB R109, R15, R3 ;  /* 0x000000030f6d723e */ /* 0x000fe200000010ff */
[----:B------:R-:W-:Y:S01]  /*9960*/  FFMA R20, R41, R61, R20 ;  /* 0x0000003d29147223 */ /* 0x000fe20000000014 */
[----:B------:R-:W-:Y:S01]  /*9970*/  F2FP.BF16.F32.PACK_AB R110, R13, R12 ;  /* 0x0000000c0d6e723e */ /* 0x000fe200000010ff */
[----:B------:R-:W-:Y:S01]  /*9980*/  FMUL R24, R38, R28 ;  /* 0x0000001c26187220 */ /* 0x000fe20000400000 */
[----:B------:R-:W-:Y:S01]  /*9990*/  F2FP.BF16.F32.PACK_AB R111, R19, R14 ;  /* 0x0000000e136f723e */ /* 0x000fe200000010ff */
[----:B------:R-:W-:Y:S01]  /*99a0*/  FFMA R21, R41, R62, R21 ;  /* 0x0000003e29157223 */ /* 0x000fe20000000015 */
[----:B------:R-:W-:Y:S01]  /*99b0*/  LOP3.LUT R66, R72, 0xffff0000, RZ, 0xc0, !PT ;  /* 0xffff000048427812 */ /* 0x000fe200078ec0ff */
[C---:B------:R-:W-:Y:S01]  /*99c0*/  FMUL R25, R38.reuse, R29 ;  /* 0x0000001d26197220 */ /* 0x040fe20000400000 */
[----:B------:R-:W-:Y:S01]  /*99d0*/  SHF.L.U32 R67, R73, 0x10, RZ ;  /* 0x0000001049437819 */ /* 0x000fe200000006ff */
[----:B------:R1:W-:Y:S01]  /*99e0*/  STS.128 [R95+0x6010], R108 ;  /* 0x0060106c5f007388 */ /* 0x0003e20000000c00 */
[----:B------:R-:W-:Y:S01]  /*99f0*/  FFMA R22, R41, R63, R22 ;  /* 0x0000003f29167223 */ /* 0x000fe20000000016 */
[----:B------:R-:W-:Y:S01]  /*9a00*/  LOP3.LUT R68, R73, 0xffff0000, RZ, 0xc0, !PT ;  /* 0xffff000049447812 */ /* 0x000fe200078ec0ff */
[----:B------:R-:W-:Y:S01]  /*9a10*/  FMUL R26, R38, R30 ;  /* 0x0000001e261a7220 */ /* 0x000fe20000400000 */
[C---:B------:R-:W-:Y:S01]  /*9a20*/  FFMA R27, R41.reuse, R64, R27 ;  /* 0x00000040291b7223 */ /* 0x040fe2000000001b */
[----:B------:R-:W-:Y:S01]  /*9a30*/  SHF.L.U32 R69, R74, 0x10, RZ ;  /* 0x000000104a457819 */ /* 0x000fe200000006ff */
[----:B------:R-:W-:Y:S01]  /*9a40*/  FMUL R31, R38, R31 ;  /* 0x0000001f261f7220 */ /* 0x000fe20000400000 */
[C---:B------:R-:W-:Y:S01]  /*9a50*/  FFMA R24, R41.reuse, R65, R24 ;  /* 0x0000004129187223 */ /* 0x040fe20000000018 */
[----:B------:R-:W-:Y:S01]  /*9a60*/  LOP3.LUT R70, R74, 0xffff0000, RZ, 0xc0, !PT ;  /* 0xffff00004a467812 */ /* 0x000fe200078ec0ff */
[C---:B------:R-:W-:Y:S01]  /*9a70*/  FMUL R28, R38.reuse, R32 ;  /* 0x00000020261c7220 */ /* 0x040fe20000400000 */
[----:B------:R-:W-:Y:S01]  /*9a80*/  FFMA R25, R41, R66, R25 ;  /* 0x0000004229197223 */ /* 0x000fe20000000019 */
[----:B------:R-:W-:Y:S01]  /*9a90*/  SHF.L.U32 R71, R75, 0x10, RZ ;  /* 0x000000104b477819 */ /* 0x000fe200000006ff */
[C---:B------:R-:W-:Y:S01]  /*9aa0*/  FMUL R29, R38.reuse, R33 ;  /* 0x00000021261d7220 */ /* 0x040fe20000400000 */
[----:B------:R-:W-:Y:S01]  /*9ab0*/  FFMA R26, R41, R67, R26 ;  /* 0x00000043291a7223 */ /* 0x000fe2000000001a */
[----:B------:R-:W-:Y:S01]  /*9ac0*/  LOP3.LUT R72, R75, 0xffff0000, RZ, 0xc0, !PT ;  /* 0xffff00004b487812 */ /* 0x000fe200078ec0ff */
        /* <DEDUP_REMOVED lines=8> */
[----:B------:R-:W-:Y:S01]  /*9b50*/  FFMA R30, R41, R71, R30 ;  /* 0x00000047291e7223 */ /* 0x000fe2000000001e */
[----:B------:R-:W-:Y:S01]  /*9b60*/  F2FP.BF16.F32.PACK_AB R115, R27, R22 ;  /* 0x000000161b73723e */ /* 0x000fe200000010ff */
[----:B------:R-:W-:Y:S01]  /*9b70*/  FFMA R35, R41, R72, R35 ;  /* 0x0000004829237223 */ /* 0x000fe20000000023 */
[----:B------:R-:W-:Y:S02]  /*9b80*/  F2FP.BF16.F32.PACK_AB R100, R25, R24 ;  /* 0x000000181964723e */ /* 0x000fe400000010ff */
[----:B------:R-:W-:Y:S01]  /*9b90*/  F2FP.BF16.F32.PACK_AB R101, R31, R26 ;  /* 0x0000001a1f65723e */ /* 0x000fe200000010ff */
[----:B------:R1:W-:Y:S01]  /*9ba0*/  STS.128 [R94+0x6020], R112 ;  /* 0x006020705e007388 */ /* 0x0003e20000000c00 */
        /* <DEDUP_REMOVED lines=26> */
.L_x_144:
[----:B------:R-:W-:Y:S05]  /*9d50*/  BSYNC.RECONVERGENT B0 ;  /* 0x0000000000007941 */ /* 0x000fea0003800200 */
.L_x_143:
[----:B------:R-:W-:Y:S01]  /*9d60*/  BAR.SYNC.DEFER_BLOCKING 0x1, 0x80 ;  /* 0x0042000000007b1d */ /* 0x000fe20000010000 */
[----:B------:R-:W-:Y:S01]  /*9d70*/  UISETP.NE.AND UP0, UPT, UR52, -0x4, UPT ;  /* 0xfffffffc3400788c */ /* 0x000fe2000bf05270 */
[----:B------:R-:W-:Y:S08]  /*9d80*/  IADD3 R0, PT, PT, R36, 0x1, RZ ;  /* 0x0000000124007810 */ /* 0x000ff00007ffe0ff */
[----:B------:R-:W-:Y:S05]  /*9d90*/  BRA.U !UP0, `(.L_x_145) ;  /* 0x0000000108287547 */ /* 0x000fea000b800000 */
[----:B------:R-:W-:Y:S01]  /*9da0*/  ISETP.NE.AND P0, PT, R99, RZ, PT ;  /* 0x000000ff6300720c */ /* 0x000fe20003f05270 */
[----:B------:R-:W-:Y:S01]  /*9db0*/  IMAD.U32 R3, RZ, RZ, UR46 ;  /* 0x0000002eff037e24 */ /* 0x000fe2000f8e00ff */
[----:B------:R-:W-:Y:S01]  /*9dc0*/  UIADD3 UR4, UPT, UPT, UR46, 0x1, URZ ;  /* 0x000000012e047890 */ /* 0x000fe2000fffe0ff */
[----:B------:R-:W-:Y:S03]  /*9dd0*/  IMAD.U32 R2, RZ, RZ, UR47 ;  /* 0x0000002fff027e24 */ /* 0x000fe6000f8e00ff */
[----:B------:R-:W-:Y:S04]  /*9de0*/  UISETP.NE.AND UP0, UPT, UR4, 0x4, UPT ;  /* 0x000000040400788c */ /* 0x000fe8000bf05270 */
[----:B------:R-:W-:Y:S03]  /*9df0*/  USEL UR46, UR4, URZ, UP0 ;  /* 0x000000ff042e7287 */ /* 0x000fe60008000000 */
[----:B------:R-:W-:Y:S05]  /*9e00*/  @P0 LEA R3, R3, UR43, 0x3 ;  /* 0x0000002b03030c11 */ /* 0x000fea000f8e18ff */
[----:B------:R-:W-:Y:S05]  /*9e10*/  @P0 VIADD R3, R3, 0x60 ;  /* 0x0000006003030836 */ /* 0x000fea0000000000 */
[----:B------:R-:W-:Y:S04]  /*9e20*/  @P0 PRMT R2, R2, 0x654, R3 ;  /* 0x0000065402020816 */ /* 0x000fe80000000003 */
[----:B------:R3:W-:Y:S03]  /*9e30*/  @P0 SYNCS.ARRIVE.TRANS64.RED.A1T0 RZ, [R2+URZ], RZ ;  /* 0x000000ff02ff09a7 */ /* 0x0007e600081004ff */
.L_x_145:
[----:B------:R-:W-:Y:S01]  /*9e40*/  R2UR UR4, R86 ;  /* 0x00000000560472ca */ /* 0x000fe200000e0000 */
[----:B------:R-:W-:Y:S01]  /*9e50*/  UISETP.NE.AND UP0, UPT, UR62, URZ, UPT ;  /* 0x000000ff3e00728c */ /* 0x000fe2000bf05270 */
[----:B------:R-:W-:Y:S01]  /*9e60*/  ISETP.NE.AND P0, PT, R89, 0x2, PT ;  /* 0x000000025900780c */ /* 0x000fe20003f05270 */
[----:B------:R-:W-:Y:S01]  /*9e70*/  UIADD3 UR24, UPT, UPT, UR37, UR63, URZ ;  /* 0x0000003f25187290 */ /* 0x000fe2000fffe0ff */
[----:B------:R-:W-:Y:S01]  /*9e80*/  ISETP.NE.AND P1, PT, R0, 0x4, PT ;  /* 0x000000040000780c */ /* 0x000fe20003f25270 */
[----:B------:R-:W-:Y:S01]  /*9e90*/  UIADD3 UR52, UPT, UPT, UR52, 0x4, URZ ;  /* 0x0000000434347890 */ /* 0x000fe2000fffe0ff */
[----:B---3--:R-:W-:Y:S01]  /*9ea0*/  SEL R2, RZ, 0x1, P0 ;  /* 0x00000001ff027807 */ /* 0x008fe20000000000 */
[----:B------:R-:W-:Y:S01]  /*9eb0*/  UMOV UR36, UR61 ;  /* 0x0000003d00247c82 */ /* 0x000fe20008000000 */
[----:B------:R-:W-:Y:S02]  /*9ec0*/  SEL R3, RZ, 0x1, P1 ;  /* 0x00000001ff037807 */ /* 0x000fe40000800000 */
[----:B------:R-:W-:Y:S02]  /*9ed0*/  LOP3.LUT R91, R91, R2, RZ, 0x3c, !PT ;  /* 0x000000025b5b7212 */ /* 0x000fe400078e3cff */
[----:B------:R-:W-:Y:S01]  /*9ee0*/  LOP3.LUT R92, R92, R3, RZ, 0x3c, !PT ;  /* 0x000000035c5c7212 */ /* 0x000fe200078e3cff */
[----:B------:R-:W-:Y:S01]  /*9ef0*/  UIADD3 UR20, UPT, UPT, UR38, UR4, URZ ;  /* 0x0000000426147290 */ /* 0x000fe2000fffe0ff */
[----:B------:R-:W-:Y:S02]  /*9f00*/  SEL R89, R89, RZ, P0 ;  /* 0x000000ff59597207 */ /* 0x000fe40000000000 */
[----:B------:R-:W-:Y:S01]  /*9f10*/  SEL R36, R0, RZ, P1 ;  /* 0x000000ff00247207 */ /* 0x000fe20000800000 */
[----:B------:R-:W-:Y:S08]  /*9f20*/  BRA.U UP0, `(.L_x_146) ;  /* 0xffffffbd00ac7547 */ /* 0x000ff0000b83ffff */
[----:B------:R-:W3:Y:S01]  /*9f30*/  LDCU.64 UR4, c[0x0][0x888] ;  /* 0x00011100ff0477ac */ /* 0x000ee20008000a00 */
[----:B------:R-:W4:Y:S01]  /*9f40*/  LDCU.64 UR6, c[0x0][0x890] ;  /* 0x00011200ff0677ac */ /* 0x000f220008000a00 */
[----:B---3--:R-:W-:Y:S02]  /*9f50*/  ISETP.NE.U32.AND P2, PT, RZ, UR4, PT ;  /* 0x00000004ff007c0c */ /* 0x008fe4000bf45070 */
[----:B----4-:R-:W-:Y:S02]  /*9f60*/  ISETP.NE.U32.AND P1, PT, RZ, UR6, PT ;  /* 0x00000006ff007c0c */ /* 0x010fe4000bf25070 */
[----:B------:R-:W-:Y:S02]  /*9f70*/  ISETP.NE.AND.EX P2, PT, RZ, UR5, PT, P2 ;  /* 0x00000005ff007c0c */ /* 0x000fe4000bf45320 */
[----:B------:R-:W-:-:S13]  /*9f80*/  ISETP.NE.AND.EX P0, PT, RZ, UR7, PT, P1 ;  /* 0x00000007ff007c0c */ /* 0x000fda000bf05310 */
[----:B------:R-:W-:Y:S05]  /*9f90*/  @P2 BRA P0, `(.L_x_147) ;  /* 0x00000000003c2947 */ /* 0x000fea0000000000 */
[----:B------:R-:W-:-:S13]  /*9fa0*/  ISETP.NE.AND.EX P1, PT, RZ, UR7, PT, P1 ;  /* 0x00000007ff007c0c */ /* 0x000fda000bf25310 */
[----:B------:R-:W-:Y:S05]  /*9fb0*/  @P1 BRA `(.L_x_148) ;  /* 0x00000000000c1947 */ /* 0x000fea0003800000 */
[----:B------:R-:W-:-:S13]  /*9fc0*/  FSETP.NEU.AND P0, PT, R41, RZ, PT ;  /* 0x000000ff2900720b */ /* 0x000fda0003f0d000 */
[----:B------:R-:W-:Y:S05]  /*9fd0*/  @!P0 EXIT ;  /* 0x000000000000894d */ /* 0x000fea0003800000 */
[----:B------:R-:W-:Y:S05]  /*9fe0*/  BRA `(.L_x_147) ;  /* 0x0000000000287947 */ /* 0x000fea0003800000 */
.L_x_148:
[----:B------:R-:W-:Y:S01]  /*9ff0*/  ISETP.NE.AND P0, PT, R88, RZ, PT ;  /* 0x000000ff5800720c */ /* 0x000fe20003f05270 */
[----:B------:R-:W-:-:S12]  /*a000*/  BSSY.RECONVERGENT B0, `(.L_x_147) ;  /* 0x0000008000007945 */ /* 0x000fd80003800200 */
[----:B------:R-:W-:Y:S05]  /*a010*/  @P0 BRA `(.L_x_149) ;  /* 0x0000000000100947 */ /* 0x000fea0003800000 */
[----:B------:R-:W-:-:S04]  /*a020*/  ISETP.NE.U32.AND P0, PT, RZ, UR4, PT ;  /* 0x00000004ff007c0c */ /* 0x000fc8000bf05070 */
[----:B------:R-:W-:-:S13]  /*a030*/  ISETP.NE.AND.EX P0, PT, RZ, UR5, PT, P0 ;  /* 0x00000005ff007c0c */ /* 0x000fda000bf05300 */
[----:B------:R-:W-:Y:S05]  /*a040*/  @!P0 EXIT ;  /* 0x000000000000894d */ /* 0x000fea0003800000 */
[----:B------:R-:W-:Y:S05]  /*a050*/  BRA `(.L_x_150) ;  /* 0x0000000000087947 */ /* 0x000fea0003800000 */
.L_x_149:
[----:B------:R-:W-:-:S13]  /*a060*/  FSETP.NEU.AND P0, PT, R41, RZ, PT ;  /* 0x000000ff2900720b */ /* 0x000fda0003f0d000 */
[----:B------:R-:W-:Y:S05]  /*a070*/  @!P0 EXIT ;  /* 0x000000000000894d */ /* 0x000fea0003800000 */
.L_x_150:
[----:B------:R-:W-:Y:S05]  /*a080*/  BSYNC.RECONVERGENT B0 ;  /* 0x0000000000007941 */ /* 0x000fea0003800200 */
.L_x_147:
[----:B------:R-:W-:Y:S01]  /*a090*/  ULEA UR6, UR46, UR43, 0x3 ;  /* 0x0000002b2e067291 */ /* 0x000fe2000f8e18ff */
[----:B------:R-:W-:-:S04]  /*a0a0*/  DEPBAR.LE SB0, 0x0 ;  /* 0x000080000000791a */ /* 0x000fc80000000000 */
[----:B------:R-:W-:-:S04]  /*a0b0*/  UIADD3 UR6, UPT, UPT, UR6, 0x60, URZ ;  /* 0x0000006006067890 */ /* 0x000fc8000fffe0ff */
[----:B------:R-:W-:-:S09]  /*a0c0*/  UPRMT UR6, UR47, 0x654, UR6 ;  /* 0x000006542f067896 */ /* 0x000fd20008000006 */
[----:B------:R-:W-:Y:S01]  /*a0d0*/  SYNCS.ARRIVE.TRANS64.RED.A1T0 RZ, [UR6], RZ ;  /* 0x000000ffffff79a7 */ /* 0x000fe20008100406 */
[----:B------:R-:W-:Y:S05]  /*a0e0*/  EXIT ;  /* 0x000000000000794d */ /* 0x000fea0003800000 */
.L_x_24:
[----:B---3--:R3:W4:Y:S02]  /*a0f0*/  SYNCS.PHASECHK.TRANS64.TRYWAIT P0, [R3+URZ+0x100], R2 ;  /* 0x00010002030075a7 */ /* 0x00872400080011ff */
[----:B----4-:R-:W-:Y:S05]  /*a100*/  @!P0 NANOSLEEP.SYNCS 0x989680 ;  /* 0x009896800000895d */ /* 0x010fea0003900000 */
[----:B------:R-:W4:Y:S02]  /*a110*/  @!P0 SYNCS.PHASECHK.TRANS64 P0, [R3+URZ+0x100], R2 ;  /* 0x00010002030085a7 */ /* 0x000f2400080010ff */
[----:B----4-:R-:W-:Y:S05]  /*a120*/  @!P0 BRA `(.L_x_24) ;  /* 0xfffffffc00f08947 */ /* 0x010fea000383ffff */
[----:B------:R-:W-:Y:S05]  /*a130*/  BRA `(.L_x_151) ;  /* 0xffffff78005c7947 */ /* 0x000fea000383ffff */
.L_x_27:
[----:B--2---:R-:W-:-:S07]  /*a140*/  MOV R0, UR33 ;  /* 0x0000002100007c02 */ /* 0x004fce0008000f00 */
.L_x_152:
[----:B--2---:R2:W3:Y:S02]  /*a150*/  SYNCS.PHASECHK.TRANS64.TRYWAIT P0, [R0+URZ+0x20], R3 ;  /* 0x00002003000075a7 */ /* 0x0044e400080011ff */
[----:B---3--:R-:W-:Y:S05]  /*a160*/  @!P0 NANOSLEEP.SYNCS 0x989680 ;  /* 0x009896800000895d */ /* 0x008fea0003900000 */
[----:B------:R-:W3:Y:S02]  /*a170*/  @!P0 SYNCS.PHASECHK.TRANS64 P0, [R0+URZ+0x20], R3 ;  /* 0x00002003000085a7 */ /* 0x000ee400080010ff */
[----:B---3--:R-:W-:Y:S05]  /*a180*/  @!P0 BRA `(.L_x_152) ;  /* 0xfffffffc00f08947 */ /* 0x008fea000383ffff */
[----:B------:R-:W-:Y:S05]  /*a190*/  BRA `(.L_x_26) ;  /* 0xffffff7800b47947 */ /* 0x000fea000383ffff */
.L_x_34:
[----:B--2---:R-:W-:-:S07]  /*a1a0*/  MOV R0, UR7 ;  /* 0x0000000700007c02 */ /* 0x004fce0008000f00 */
.L_x_153:
[----:B-1----:R1:W2:Y:S02]  /*a1b0*/  SYNCS.PHASECHK.TRANS64.TRYWAIT P0, [R0+URZ+0x20], R3 ;  /* 0x00002003000075a7 */ /* 0x0022a400080011ff */
[----:B--2---:R-:W-:Y:S05]  /*a1c0*/  @!P0 NANOSLEEP.SYNCS 0x989680 ;  /* 0x009896800000895d */ /* 0x004fea0003900000 */
[----:B------:R-:W2:Y:S02]  /*a1d0*/  @!P0 SYNCS.PHASECHK.TRANS64 P0, [R0+URZ+0x20], R3 ;  /* 0x00002003000085a7 */ /* 0x000ea400080010ff */
[----:B--2---:R-:W-:Y:S05]  /*a1e0*/  @!P0 BRA `(.L_x_153) ;  /* 0xfffffffc00f08947 */ /* 0x004fea000383ffff */
[----:B------:R-:W-:Y:S05]  /*a1f0*/  BRA `(.L_x_33) ;  /* 0xffffff7c00a87947 */ /* 0x000fea000383ffff */
.L_x_41:
[----:B-1----:R1:W2:Y:S02]  /*a200*/  SYNCS.PHASECHK.TRANS64.TRYWAIT P0, [R3+URZ+0x90], R0 ;  /* 0x00009000030075a7 */ /* 0x0022a400080011ff */
[----:B--2---:R-:W-:Y:S05]  /*a210*/  @!P0 NANOSLEEP.SYNCS 0x989680 ;  /* 0x009896800000895d */ /* 0x004fea0003900000 */
[----:B------:R-:W2:Y:S02]  /*a220*/  @!P0 SYNCS.PHASECHK.TRANS64 P0, [R3+URZ+0x90], R0 ;  /* 0x00009000030085a7 */ /* 0x000ea400080010ff */
[----:B--2---:R-:W-:Y:S05]  /*a230*/  @!P0 BRA `(.L_x_41) ;  /* 0xfffffffc00f08947 */ /* 0x004fea000383ffff */
[----:B------:R-:W-:Y:S05]  /*a240*/  BRA `(.L_x_154) ;  /* 0xffffff8000907947 */ /* 0x000fea000383ffff */
.L_x_45:
[----:B-1----:R-:W-:-:S07]  /*a250*/  MOV R0, UR4 ;  /* 0x0000000400007c02 */ /* 0x002fce0008000f00 */
.L_x_155:
[----:B-1----:R1:W2:Y:S02]  /*a260*/  SYNCS.PHASECHK.TRANS64.TRYWAIT P0, [R0+URZ], R3 ;  /* 0x00000003000075a7 */ /* 0x0022a400080011ff */
[----:B--2---:R-:W-:Y:S05]  /*a270*/  @!P0 NANOSLEEP.SYNCS 0x989680 ;  /* 0x009896800000895d */ /* 0x004fea0003900000 */
[----:B------:R-:W2:Y:S02]  /*a280*/  @!P0 SYNCS.PHASECHK.TRANS64 P0, [R0+URZ], R3 ;  /* 0x00000003000085a7 */ /* 0x000ea400080010ff */
[----:B--2---:R-:W-:Y:S05]  /*a290*/  @!P0 BRA `(.L_x_155) ;  /* 0xfffffffc00f08947 */ /* 0x004fea000383ffff */
[----:B------:R-:W-:Y:S05]  /*a2a0*/  BRA `(.L_x_156) ;  /* 0xffffff8800387947 */ /* 0x000fea000383ffff */
.L_x_46:
[----:B------:R-:W-:-:S07]  /*a2b0*/  MOV R0, UR5 ;  /* 0x0000000500007c02 */ /* 0x000fce0008000f00 */
.L_x_157:
[----:B-1----:R1:W2:Y:S02]  /*a2c0*/  SYNCS.PHASECHK.TRANS64.TRYWAIT P0, [R0+URZ], R3 ;  /* 0x00000003000075a7 */ /* 0x0022a400080011ff */
[----:B--2---:R-:W-:Y:S05]  /*a2d0*/  @!P0 NANOSLEEP.SYNCS 0x989680 ;  /* 0x009896800000895d */ /* 0x004fea0003900000 */
[----:B------:R-:W2:Y:S02]  /*a2e0*/  @!P0 SYNCS.PHASECHK.TRANS64 P0, [R0+URZ], R3 ;  /* 0x00000003000085a7 */ /* 0x000ea400080010ff */
[----:B--2---:R-:W-:Y:S05]  /*a2f0*/  @!P0 BRA `(.L_x_157) ;  /* 0xfffffffc00f08947 */ /* 0x004fea000383ffff */
[----:B------:R-:W-:Y:S05]  /*a300*/  BRA `(.L_x_158) ;  /* 0xffffff8800447947 */ /* 0x000fea000383ffff */
.L_x_47:
[----:B------:R-:W-:-:S07]  /*a310*/  MOV R0, UR5 ;  /* 0x0000000500007c02 */ /* 0x000fce0008000f00 */
.L_x_159:
[----:B-1----:R1:W2:Y:S02]  /*a320*/  SYNCS.PHASECHK.TRANS64.TRYWAIT P0, [R0+URZ], R3 ;  /* 0x00000003000075a7 */ /* 0x0022a400080011ff */
[----:B--2---:R-:W-:Y:S05]  /*a330*/  @!P0 NANOSLEEP.SYNCS 0x989680 ;  /* 0x009896800000895d */ /* 0x004fea0003900000 */
[----:B------:R-:W2:Y:S02]  /*a340*/  @!P0 SYNCS.PHASECHK.TRANS64 P0, [R0+URZ], R3 ;  /* 0x00000003000085a7 */ /* 0x000ea400080010ff */
[----:B--2---:R-:W-:Y:S05]  /*a350*/  @!P0 BRA `(.L_x_159) ;  /* 0xfffffffc00f08947 */ /* 0x004fea000383ffff */
[----:B------:R-:W-:Y:S05]  /*a360*/  BRA `(.L_x_160) ;  /* 0xffffff8800507947 */ /* 0x000fea000383ffff */
.L_x_50:
[----:B--2---:R2:W3:Y:S02]  /*a370*/  SYNCS.PHASECHK.TRANS64.TRYWAIT P0, [R2+URZ+0xf0], R5 ;  /* 0x0000f005020075a7 */ /* 0x0044e400080011ff */
[----:B---3--:R-:W-:Y:S05]  /*a380*/  @!P0 NANOSLEEP.SYNCS 0x989680 ;  /* 0x009896800000895d */ /* 0x008fea0003900000 */
[----:B------:R-:W3:Y:S02]  /*a390*/  @!P0 SYNCS.PHASECHK.TRANS64 P0, [R2+URZ+0xf0], R5 ;  /* 0x0000f005020085a7 */ /* 0x000ee400080010ff */
[----:B---3--:R-:W-:Y:S05]  /*a3a0*/  @!P0 BRA `(.L_x_50) ;  /* 0xfffffffc00f08947 */ /* 0x008fea000383ffff */
[----:B------:R-:W-:Y:S05]  /*a3b0*/  BRA `(.L_x_161) ;  /* 0xffffff8800ac7947 */ /* 0x000fea000383ffff */
.L_x_51:
[----:B------:R-:W-:-:S07]  /*a3c0*/  MOV R2, UR4 ;  /* 0x0000000400027c02 */ /* 0x000fce0008000f00 */
.L_x_162:
[----:B--2---:R2:W3:Y:S02]  /*a3d0*/  SYNCS.PHASECHK.TRANS64.TRYWAIT P0, [R2+URZ+0xa0], R5 ;  /* 0x0000a005020075a7 */ /* 0x0044e400080011ff */
[----:B---3--:R-:W-:Y:S05]  /*a3e0*/  @!P0 NANOSLEEP.SYNCS 0x989680 ;  /* 0x009896800000895d */ /* 0x008fea0003900000 */
[----:B------:R-:W3:Y:S02]  /*a3f0*/  @!P0 SYNCS.PHASECHK.TRANS64 P0, [R2+URZ+0xa0], R5 ;  /* 0x0000a005020085a7 */ /* 0x000ee400080010ff */
[----:B---3--:R-:W-:Y:S05]  /*a400*/  @!P0 BRA `(.L_x_162) ;  /* 0xfffffffc00f08947 */ /* 0x008fea000383ffff */
[----:B------:R-:W-:Y:S05]  /*a410*/  BRA `(.L_x_163) ;  /* 0xffffff8800bc7947 */ /* 0x000fea000383ffff */
.L_x_52:
[----:B--2---:R2:W3:Y:S02]  /*a420*/  SYNCS.PHASECHK.TRANS64.TRYWAIT P1, [R2+URZ+0x90], R5 ;  /* 0x00009005020075a7 */ /* 0x0044e400080211ff */
[----:B---3--:R-:W-:Y:S05]  /*a430*/  @!P1 NANOSLEEP.SYNCS 0x989680 ;  /* 0x009896800000995d */ /* 0x008fea0003900000 */
[----:B------:R-:W3:Y:S02]  /*a440*/  @!P1 SYNCS.PHASECHK.TRANS64 P1, [R2+URZ+0x90], R5 ;  /* 0x00009005020095a7 */ /* 0x000ee400080210ff */
[----:B---3--:R-:W-:Y:S05]  /*a450*/  @!P1 BRA `(.L_x_52) ;  /* 0xfffffffc00f09947 */ /* 0x008fea000383ffff */
[----:B------:R-:W-:Y:S05]  /*a460*/  BRA `(.L_x_164) ;  /* 0xffffff8800ec7947 */ /* 0x000fea000383ffff */
.L_x_55:
[----:B------:R-:W-:-:S07]  /*a470*/  MOV R0, UR4 ;  /* 0x0000000400007c02 */ /* 0x000fce0008000f00 */
.L_x_165:
[----:B--2---:R2:W3:Y:S02]  /*a480*/  SYNCS.PHASECHK.TRANS64.TRYWAIT P0, [R0+URZ+0xa0], R3 ;  /* 0x0000a003000075a7 */ /* 0x0044e400080011ff */
[----:B---3--:R-:W-:Y:S05]  /*a490*/  @!P0 NANOSLEEP.SYNCS 0x989680 ;  /* 0x009896800000895d */ /* 0x008fea0003900000 */
[----:B------:R-:W3:Y:S02]  /*a4a0*/  @!P0 SYNCS.PHASECHK.TRANS64 P0, [R0+URZ+0xa0], R3 ;  /* 0x0000a003000085a7 */ /* 0x000ee400080010ff */
[----:B---3--:R-:W-:Y:S05]  /*a4b0*/  @!P0 BRA `(.L_x_165) ;  /* 0xfffffffc00f08947 */ /* 0x008fea000383ffff */
[----:B------:R-:W-:Y:S05]  /*a4c0*/  BRA `(.L_x_54) ;  /* 0xffffff8c00407947 */ /* 0x000fea000383ffff */
.L_x_64:
[----:B--2---:R-:W-:-:S04]  /*a4d0*/  MOV R0, UR5 ;  /* 0x0000000500007c02 */ /* 0x004fc80008000f00 */
[----:B------:R2:W3:Y:S03]  /*a4e0*/  SYNCS.PHASECHK.TRANS64.TRYWAIT P0, [R0+URZ+0x8], R7 ;  /* 0x00000807000075a7 */ /* 0x0004e600080011ff */
[----:B---3--:R-:W-:Y:S05]  /*a4f0*/  @!P0 NANOSLEEP.SYNCS 0x989680 ;  /* 0x009896800000895d */ /* 0x008fea0003900000 */
[----:B------:R-:W3:Y:S02]  /*a500*/  @!P0 SYNCS.PHASECHK.TRANS64 P0, [R0+URZ+0x8], R7 ;  /* 0x00000807000085a7 */ /* 0x000ee400080010ff */
[----:B---3--:R-:W-:Y:S05]  /*a510*/  @!P0 BRA `(.L_x_64) ;  /* 0xfffffffc00ec8947 */ /* 0x008fea000383ffff */
[----:B------:R-:W-:Y:S05]  /*a520*/  BRA `(.L_x_63) ;  /* 0xffffff8c00f47947 */ /* 0x000fea000383ffff */
.L_x_66:
[----:B------:R-:W-:Y:S01]  /*a530*/  BSSY B0, `(.L_x_166) ;  /* 0x0000006000007945 */ /* 0x000fe20003800000 */
[----:B------:R-:W-:-:S07]  /*a540*/  MOV R15, 0xffffffff ;  /* 0xffffffff000f7802 */ /* 0x000fce0000000f00 */
[----:B-12--5:R-:W-:Y:S05]  /*a550*/  WARPSYNC.COLLECTIVE R15, `(.L_x_167) ;  /* 0x000000000f0c7348 */ /* 0x026fea0003c00000 */
[----:B------:R-:W-:Y:S02]  /*a560*/  ELECT P6, UR79, PT ;  /* 0x00000000004f782f */ /* 0x000fe400038c0000 */
[----:B------:R-:W-:Y:S01]  /*a570*/  MOV R14, UR79 ;  /* 0x0000004f000e7c02 */ /* 0x000fe20008000f00 */
[----:B-12--5:R-:W-:Y:S10]  /*a580*/  ENDCOLLECTIVE ;  /* 0x000000000000791b */ /* 0x026ff40003800000 */
.L_x_167:
[----:B------:R-:W-:Y:S05]  /*a590*/  BSYNC B0 ;  /* 0x0000000000007941 */ /* 0x000fea0003800000 */
.L_x_166:
[----:B------:R-:W-:Y:S01]  /*a5a0*/  PLOP3.LUT P0, PT, P6, PT, PT, 0x80, 0x8 ;  /* 0x000000000008781c */ /* 0x000fe2000370f070 */
[----:B------:R-:W-:-:S12]  /*a5b0*/  BRA `(.L_x_168) ;  /* 0xffffff9000207947 */ /* 0x000fd8000383ffff */
.L_x_68:
[----:B--2---:R-:W-:-:S04]  /*a5c0*/  MOV R0, UR5 ;  /* 0x0000000500007c02 */ /* 0x004fc80008000f00 */
[----:B------:R2:W3:Y:S03]  /*a5d0*/  SYNCS.PHASECHK.TRANS64.TRYWAIT P0, [R0+URZ+0x8], R5 ;  /* 0x00000805000075a7 */ /* 0x0004e600080011ff */
[----:B---3--:R-:W-:Y:S05]  /*a5e0*/  @!P0 NANOSLEEP.SYNCS 0x989680 ;  /* 0x009896800000895d */ /* 0x008fea0003900000 */
[----:B------:R-:W3:Y:S02]  /*a5f0*/  @!P0 SYNCS.PHASECHK.TRANS64 P0, [R0+URZ+0x8], R5 ;  /* 0x00000805000085a7 */ /* 0x000ee400080010ff */
[----:B---3--:R-:W-:Y:S05]  /*a600*/  @!P0 BRA `(.L_x_68) ;  /* 0xfffffffc00ec8947 */ /* 0x008fea000383ffff */
[----:B------:R-:W-:Y:S05]  /*a610*/  BRA `(.L_x_67) ;  /* 0xffffff9000247947 */ /* 0x000fea000383ffff */
.L_x_69:
[----:B-1----:R1:W2:Y:S02]  /*a620*/  SYNCS.PHASECHK.TRANS64.TRYWAIT P0, [R0+URZ+0x90], R5 ;  /* 0x00009005000075a7 */ /* 0x0022a400080011ff */
[----:B--2---:R-:W-:Y:S05]  /*a630*/  @!P0 NANOSLEEP.SYNCS 0x989680 ;  /* 0x009896800000895d */ /* 0x004fea0003900000 */
[----:B------:R-:W2:Y:S02]  /*a640*/  @!P0 SYNCS.PHASECHK.TRANS64 P0, [R0+URZ+0x90], R5 ;  /* 0x00009005000085a7 */ /* 0x000ea400080010ff */
[----:B--2---:R-:W-:Y:S05]  /*a650*/  @!P0 BRA `(.L_x_69) ;  /* 0xfffffffc00f08947 */ /* 0x004fea000383ffff */
[----:B------:R-:W-:Y:S05]  /*a660*/  BRA `(.L_x_169) ;  /* 0xffffff9400307947 */ /* 0x000fea000383ffff */
.L_x_71:
[----:B------:R-:W-:-:S07]  /*a670*/  MOV R0, UR46 ;  /* 0x0000002e00007c02 */ /* 0x000fce0008000f00 */
.L_x_170:
[----:B-1----:R1:W2:Y:S02]  /*a680*/  SYNCS.PHASECHK.TRANS64.TRYWAIT P0, [R0+URZ+0xd0], R5 ;  /* 0x0000d005000075a7 */ /* 0x0022a400080011ff */
[----:B--2---:R-:W-:Y:S05]  /*a690*/  @!P0 NANOSLEEP.SYNCS 0x989680 ;  /* 0x009896800000895d */ /* 0x004fea0003900000 */
[----:B------:R-:W2:Y:S02]  /*a6a0*/  @!P0 SYNCS.PHASECHK.TRANS64 P0, [R0+URZ+0xd0], R5 ;  /* 0x0000d005000085a7 */ /* 0x000ea400080010ff */
[----:B--2---:R-:W-:Y:S05]  /*a6b0*/  @!P0 BRA `(.L_x_170) ;  /* 0xfffffffc00f08947 */ /* 0x004fea000383ffff */
[----:B------:R-:W-:Y:S05]  /*a6c0*/  BRA `(.L_x_171) ;  /* 0xffffff94007c7947 */ /* 0x000fea000383ffff */
.L_x_74:
[----:B------:R-:W-:Y:S07]  /*a6d0*/  MOV R0, UR7 ;  /* 0x0000000700007c02 */ /* 0x000fee0008000f00 */
.L_x_172:
[----:B-1----:R1:W2:Y:S02]  /*a6e0*/  SYNCS.PHASECHK.TRANS64.TRYWAIT P0, [R0+URZ], R5 ;  /* 0x00000005000075a7 */ /* 0x0022a400080011ff */
[----:B--2---:R-:W-:Y:S05]  /*a6f0*/  @!P0 NANOSLEEP.SYNCS 0x989680 ;  /* 0x009896800000895d */ /* 0x004fea0003900000 */
[----:B------:R-:W2:Y:S02]  /*a700*/  @!P0 SYNCS.PHASECHK.TRANS64 P0, [R0+URZ], R5 ;  /* 0x00000005000085a7 */ /* 0x000ea400080010ff */
[----:B--2---:R-:W-:Y:S05]  /*a710*/  @!P0 BRA `(.L_x_172) ;  /* 0xfffffffc00f08947 */ /* 0x004fea000383ffff */
[----:B------:R-:W-:Y:S05]  /*a720*/  BRA `(.L_x_73) ;  /* 0xffffff9400907947 */ /* 0x000fea000383ffff */
.L_x_78:
[----:B-1----:R-:W-:-:S07]  /*a730*/  MOV R0, UR4 ;  /* 0x0000000400007c02 */ /* 0x002fce0008000f00 */
.L_x_173:
[----:B-1----:R1:W2:Y:S02]  /*a740*/  SYNCS.PHASECHK.TRANS64.TRYWAIT P0, [R0+URZ], R3 ;  /* 0x00000003000075a7 */ /* 0x0022a400080011ff */
[----:B--2---:R-:W-:Y:S05]  /*a750*/  @!P0 NANOSLEEP.SYNCS 0x989680 ;  /* 0x009896800000895d */ /* 0x004fea0003900000 */
[----:B------:R-:W2:Y:S02]  /*a760*/  @!P0 SYNCS.PHASECHK.TRANS64 P0, [R0+URZ], R3 ;  /* 0x00000003000085a7 */ /* 0x000ea400080010ff */
[----:B--2---:R-:W-:Y:S05]  /*a770*/  @!P0 BRA `(.L_x_173) ;  /* 0xfffffffc00f08947 */ /* 0x004fea000383ffff */
[----:B------:R-:W-:Y:S05]  /*a780*/  BRA `(.L_x_174) ;  /* 0xffffff9800d47947 */ /* 0x000fea000383ffff */
.L_x_79:
[----:B------:R-:W-:-:S07]  /*a790*/  MOV R0, UR5 ;  /* 0x0000000500007c02 */ /* 0x000fce0008000f00 */
.L_x_175:
[----:B-1----:R1:W2:Y:S02]  /*a7a0*/  SYNCS.PHASECHK.TRANS64.TRYWAIT P0, [R0+URZ], R3 ;  /* 0x00000003000075a7 */ /* 0x0022a400080011ff */
[----:B--2---:R-:W-:Y:S05]  /*a7b0*/  @!P0 NANOSLEEP.SYNCS 0x989680 ;  /* 0x009896800000895d */ /* 0x004fea0003900000 */
[----:B------:R-:W2:Y:S02]  /*a7c0*/  @!P0 SYNCS.PHASECHK.TRANS64 P0, [R0+URZ], R3 ;  /* 0x00000003000085a7 */ /* 0x000ea400080010ff */
[----:B--2---:R-:W-:Y:S05]  /*a7d0*/  @!P0 BRA `(.L_x_175) ;  /* 0xfffffffc00f08947 */ /* 0x004fea000383ffff */
[----:B------:R-:W-:Y:S05]  /*a7e0*/  BRA `(.L_x_176) ;  /* 0xffffff9800e07947 */ /* 0x000fea000383ffff */
.L_x_80:
[----:B------:R-:W-:-:S07]  /*a7f0*/  MOV R0, UR5 ;  /* 0x0000000500007c02 */ /* 0x000fce0008000f00 */
.L_x_177:
[----:B-1----:R1:W2:Y:S02]  /*a800*/  SYNCS.PHASECHK.TRANS64.TRYWAIT P0, [R0+URZ], R3 ;  /* 0x00000003000075a7 */ /* 0x0022a400080011ff */
[----:B--2---:R-:W-:Y:S05]  /*a810*/  @!P0 NANOSLEEP.SYNCS 0x989680 ;  /* 0x009896800000895d */ /* 0x004fea0003900000 */
[----:B------:R-:W2:Y:S02]  /*a820*/  @!P0 SYNCS.PHASECHK.TRANS64 P0, [R0+URZ], R3 ;  /* 0x00000003000085a7 */ /* 0x000ea400080010ff */
[----:B--2---:R-:W-:Y:S05]  /*a830*/  @!P0 BRA `(.L_x_177) ;  /* 0xfffffffc00f08947 */ /* 0x004fea000383ffff */
[----:B------:R-:W-:Y:S05]  /*a840*/  BRA `(.L_x_178) ;  /* 0xffffff9800ec7947 */ /* 0x000fea000383ffff */
.L_x_83:
[----:B------:R-:W-:-:S07]  /*a850*/  MOV R0, UR41 ;  /* 0x0000002900007c02 */ /* 0x000fce0008000f00 */
.L_x_179:
[----:B-1----:R1:W2:Y:S02]  /*a860*/  SYNCS.PHASECHK.TRANS64.TRYWAIT P1, [R0+URZ+0x110], R3 ;  /* 0x00011003000075a7 */ /* 0x0022a400080211ff */
[----:B--2---:R-:W-:Y:S05]  /*a870*/  @!P1 NANOSLEEP.SYNCS 0x989680 ;  /* 0x009896800000995d */ /* 0x004fea0003900000 */
[----:B------:R-:W2:Y:S02]  /*a880*/  @!P1 SYNCS.PHASECHK.TRANS64 P1, [R0+URZ+0x110], R3 ;  /* 0x00011003000095a7 */ /* 0x000ea400080210ff */
[----:B--2---:R-:W-:Y:S05]  /*a890*/  @!P1 BRA `(.L_x_179) ;  /* 0xfffffffc00f09947 */ /* 0x004fea000383ffff */
[----:B------:R-:W-:Y:S05]  /*a8a0*/  BRA `(.L_x_180) ;  /* 0xffffff9c00387947 */ /* 0x000fea000383ffff */
.L_x_88:
[----:B---3--:R3:W4:Y:S02]  /*a8b0*/  SYNCS.PHASECHK.TRANS64.TRYWAIT P0, [R12+URZ+0x90], R9 ;  /* 0x000090090c0075a7 */ /* 0x00872400080011ff */
[----:B----4-:R-:W-:Y:S05]  /*a8c0*/  @!P0 NANOSLEEP.SYNCS 0x989680 ;  /* 0x009896800000895d */ /* 0x010fea0003900000 */
[----:B------:R-:W4:Y:S02]  /*a8d0*/  @!P0 SYNCS.PHASECHK.TRANS64 P0, [R12+URZ+0x90], R9 ;  /* 0x000090090c0085a7 */ /* 0x000f2400080010ff */
[----:B----4-:R-:W-:Y:S05]  /*a8e0*/  @!P0 BRA `(.L_x_88) ;  /* 0xfffffffc00f08947 */ /* 0x010fea000383ffff */
[----:B------:R-:W-:Y:S05]  /*a8f0*/  BRA `(.L_x_181) ;  /* 0xffffffa000607947 */ /* 0x000fea000383ffff */
.L_x_91:
[----:B------:R-:W-:Y:S07]  /*a900*/  MOV R0, UR21 ;  /* 0x0000001500007c02 */ /* 0x000fee0008000f00 */
.L_x_182:
[----:B-1----:R1:W3:Y:S02]  /*a910*/  SYNCS.PHASECHK.TRANS64.TRYWAIT P2, [R0+URZ+0x88], R11 ;  /* 0x0000880b000075a7 */ /* 0x0022e400080411ff */
[----:B---3--:R-:W-:Y:S05]  /*a920*/  @!P2 NANOSLEEP.SYNCS 0x989680 ;  /* 0x009896800000a95d */ /* 0x008fea0003900000 */
[----:B------:R-:W3:Y:S02]  /*a930*/  @!P2 SYNCS.PHASECHK.TRANS64 P2, [R0+URZ+0x88], R11 ;  /* 0x0000880b0000a5a7 */ /* 0x000ee400080410ff */
[----:B---3--:R-:W-:Y:S05]  /*a940*/  @!P2 BRA `(.L_x_182) ;  /* 0xfffffffc00f0a947 */ /* 0x008fea000383ffff */
[----:B------:R-:W-:Y:S05]  /*a950*/  BRA `(.L_x_90) ;  /* 0xffffffa400c87947 */ /* 0x000fea000383ffff */
.L_x_94:
[----:B---3--:R-:W-:Y:S07]  /*a960*/  MOV R0, UR21 ;  /* 0x0000001500007c02 */ /* 0x008fee0008000f00 */
.L_x_183:
[----:B-1----:R1:W3:Y:S02]  /*a970*/  SYNCS.PHASECHK.TRANS64.TRYWAIT P0, [R0+URZ+0x60], R9 ;  /* 0x00006009000075a7 */ /* 0x0022e400080011ff */
[----:B---3--:R-:W-:Y:S05]  /*a980*/  @!P0 NANOSLEEP.SYNCS 0x989680 ;  /* 0x009896800000895d */ /* 0x008fea0003900000 */
[----:B------:R-:W3:Y:S02]  /*a990*/  @!P0 SYNCS.PHASECHK.TRANS64 P0, [R0+URZ+0x60], R9 ;  /* 0x00006009000085a7 */ /* 0x000ee400080010ff */
[----:B---3--:R-:W-:Y:S05]  /*a9a0*/  @!P0 BRA `(.L_x_183) ;  /* 0xfffffffc00f08947 */ /* 0x008fea000383ffff */
[----:B------:R-:W-:Y:S05]  /*a9b0*/  BRA `(.L_x_184) ;  /* 0xffffffa800247947 */ /* 0x000fea000383ffff */
.L_x_95:
[----:B------:R-:W-:Y:S07]  /*a9c0*/  MOV R0, UR21 ;  /* 0x0000001500007c02 */ /* 0x000fee0008000f00 */
.L_x_185:
[----:B-1----:R1:W3:Y:S02]  /*a9d0*/  SYNCS.PHASECHK.TRANS64.TRYWAIT P0, [R0+URZ+0x68], R9 ;  /* 0x00006809000075a7 */ /* 0x0022e400080011ff */
[----:B---3--:R-:W-:Y:S05]  /*a9e0*/  @!P0 NANOSLEEP.SYNCS 0x989680 ;  /* 0x009896800000895d */ /* 0x008fea0003900000 */
[----:B------:R-:W3:Y:S02]  /*a9f0*/  @!P0 SYNCS.PHASECHK.TRANS64 P0, [R0+URZ+0x68], R9 ;  /* 0x00006809000085a7 */ /* 0x000ee400080010ff */
[----:B---3--:R-:W-:Y:S05]  /*aa00*/  @!P0 BRA `(.L_x_185) ;  /* 0xfffffffc00f08947 */ /* 0x008fea000383ffff */
[----:B------:R-:W-:Y:S05]  /*aa10*/  BRA `(.L_x_186) ;  /* 0xffffffa800807947 */ /* 0x000fea000383ffff */
.L_x_96:
[----:B------:R-:W-:Y:S07]  /*aa20*/  MOV R0, UR21 ;  /* 0x0000001500007c02 */ /* 0x000fee0008000f00 */
.L_x_187:
[----:B-1----:R1:W3:Y:S02]  /*aa30*/  SYNCS.PHASECHK.TRANS64.TRYWAIT P0, [R0+URZ+0x70], R9 ;  /* 0x00007009000075a7 */ /* 0x0022e400080011ff */
[----:B---3--:R-:W-:Y:S05]  /*aa40*/  @!P0 NANOSLEEP.SYNCS 0x989680 ;  /* 0x009896800000895d */ /* 0x008fea0003900000 */
[----:B------:R-:W3:Y:S02]  /*aa50*/  @!P0 SYNCS.PHASECHK.TRANS64 P0, [R0+URZ+0x70], R9 ;  /* 0x00007009000085a7 */ /* 0x000ee400080010ff */
[----:B---3--:R-:W-:Y:S05]  /*aa60*/  @!P0 BRA `(.L_x_187) ;  /* 0xfffffffc00f08947 */ /* 0x008fea000383ffff */
[----:B------:R-:W-:Y:S05]  /*aa70*/  BRA `(.L_x_188) ;  /* 0xffffffa800dc7947 */ /* 0x000fea000383ffff */
.L_x_97:
[----:B------:R-:W-:Y:S07]  /*aa80*/  MOV R0, UR21 ;  /* 0x0000001500007c02 */ /* 0x000fee0008000f00 */
.L_x_189:
[----:B-1----:R1:W3:Y:S02]  /*aa90*/  SYNCS.PHASECHK.TRANS64.TRYWAIT P0, [R0+URZ+0x78], R9 ;  /* 0x00007809000075a7 */ /* 0x0022e400080011ff */
[----:B---3--:R-:W-:Y:S05]  /*aaa0*/  @!P0 NANOSLEEP.SYNCS 0x989680 ;  /* 0x009896800000895d */ /* 0x008fea0003900000 */
[----:B------:R-:W3:Y:S02]  /*aab0*/  @!P0 SYNCS.PHASECHK.TRANS64 P0, [R0+URZ+0x78], R9 ;  /* 0x00007809000085a7 */ /* 0x000ee400080010ff */
[----:B---3--:R-:W-:Y:S05]  /*aac0*/  @!P0 BRA `(.L_x_189) ;  /* 0xfffffffc00f08947 */ /* 0x008fea000383ffff */
[----:B------:R-:W-:Y:S05]  /*aad0*/  BRA `(.L_x_190) ;  /* 0xffffffac00387947 */ /* 0x000fea000383ffff */
.L_x_99:
[----:B------:R-:W-:-:S07]  /*aae0*/  MOV R0, UR21 ;  /* 0x0000001500007c02 */ /* 0x000fce0008000f00 */
.L_x_191:
[----:B-1----:R1:W4:Y:S02]  /*aaf0*/  SYNCS.PHASECHK.TRANS64.TRYWAIT P0, [R0+URZ+0x60], R3 ;  /* 0x00006003000075a7 */ /* 0x00232400080011ff */
[----:B----4-:R-:W-:Y:S05]  /*ab00*/  @!P0 NANOSLEEP.SYNCS 0x989680 ;  /* 0x009896800000895d */ /* 0x010fea0003900000 */
[----:B------:R-:W4:Y:S02]  /*ab10*/  @!P0 SYNCS.PHASECHK.TRANS64 P0, [R0+URZ+0x60], R3 ;  /* 0x00006003000085a7 */ /* 0x000f2400080010ff */
[----:B----4-:R-:W-:Y:S05]  /*ab20*/  @!P0 BRA `(.L_x_191) ;  /* 0xfffffffc00f08947 */ /* 0x010fea000383ffff */
[----:B------:R-:W-:Y:S05]  /*ab30*/  BRA `(.L_x_192) ;  /* 0xffffffac00c47947 */ /* 0x000fea000383ffff */
.L_x_100:
[----:B-1----:R-:W-:-:S07]  /*ab40*/  MOV R0, UR21 ;  /* 0x0000001500007c02 */ /* 0x002fce0008000f00 */
.L_x_193:
[----:B-1----:R1:W4:Y:S02]  /*ab50*/  SYNCS.PHASECHK.TRANS64.TRYWAIT P0, [R0+URZ+0x68], R3 ;  /* 0x00006803000075a7 */ /* 0x00232400080011ff */
[----:B----4-:R-:W-:Y:S05]  /*ab60*/  @!P0 NANOSLEEP.SYNCS 0x989680 ;  /* 0x009896800000895d */ /* 0x010fea0003900000 */
[----:B------:R-:W4:Y:S02]  /*ab70*/  @!P0 SYNCS.PHASECHK.TRANS64 P0, [R0+URZ+0x68], R3 ;  /* 0x00006803000085a7 */ /* 0x000f2400080010ff */
[----:B----4-:R-:W-:Y:S05]  /*ab80*/  @!P0 BRA `(.L_x_193) ;  /* 0xfffffffc00f08947 */ /* 0x010fea000383ffff */
[----:B------:R-:W-:Y:S05]  /*ab90*/  BRA `(.L_x_194) ;  /* 0xffffffac00b47947 */ /* 0x000fea000383ffff */
.L_x_101:
[----:B-1----:R-:W-:-:S07]  /*aba0*/  MOV R0, UR21 ;  /* 0x0000001500007c02 */ /* 0x002fce0008000f00 */
.L_x_195:
[----:B-1----:R1:W4:Y:S02]  /*abb0*/  SYNCS.PHASECHK.TRANS64.TRYWAIT P0, [R0+URZ+0x70], R3 ;  /* 0x00007003000075a7 */ /* 0x00232400080011ff */
[----:B----4-:R-:W-:Y:S05]  /*abc0*/  @!P0 NANOSLEEP.SYNCS 0x989680 ;  /* 0x009896800000895d */ /* 0x010fea0003900000 */
[----:B------:R-:W4:Y:S02]  /*abd0*/  @!P0 SYNCS.PHASECHK.TRANS64 P0, [R0+URZ+0x70], R3 ;  /* 0x00007003000085a7 */ /* 0x000f2400080010ff */
[----:B----4-:R-:W-:Y:S05]  /*abe0*/  @!P0 BRA `(.L_x_195) ;  /* 0xfffffffc00f08947 */ /* 0x010fea000383ffff */
[----:B------:R-:W-:Y:S05]  /*abf0*/  BRA `(.L_x_196) ;  /* 0xffffffac00a47947 */ /* 0x000fea000383ffff */
.L_x_103:
[----:B--2---:R2:W4:Y:S02]  /*ac00*/  SYNCS.PHASECHK.TRANS64.TRYWAIT P0, [R3+URZ+0x90], R0 ;  /* 0x00009000030075a7 */ /* 0x00452400080011ff */
[----:B----4-:R-:W-:Y:S05]  /*ac10*/  @!P0 NANOSLEEP.SYNCS 0x989680 ;  /* 0x009896800000895d */ /* 0x010fea0003900000 */
[----:B------:R-:W4:Y:S02]  /*ac20*/  @!P0 SYNCS.PHASECHK.TRANS64 P0, [R3+URZ+0x90], R0 ;  /* 0x00009000030085a7 */ /* 0x000f2400080010ff */
[----:B----4-:R-:W-:Y:S05]  /*ac30*/  @!P0 BRA `(.L_x_103) ;  /* 0xfffffffc00f08947 */ /* 0x010fea000383ffff */
[----:B------:R-:W-:Y:S05]  /*ac40*/  BRA `(.L_x_197) ;  /* 0xffffffb000787947 */ /* 0x000fea000383ffff */
.L_x_114:
[----:B-1----:R-:W-:Y:S04]  /*ac50*/  MOV R0, UR43 ;  /* 0x0000002b00007c02 */ /* 0x002fe80008000f00 */
[----:B------:R1:W2:Y:S03]  /*ac60*/  SYNCS.PHASECHK.TRANS64.TRYWAIT P0, [R0+URZ+0x40], R5 ;  /* 0x00004005000075a7 */ /* 0x0002a600080011ff */
[----:B--2---:R-:W-:Y:S05]  /*ac70*/  @!P0 NANOSLEEP.SYNCS 0x989680 ;  /* 0x009896800000895d */ /* 0x004fea0003900000 */
[----:B------:R-:W2:Y:S02]  /*ac80*/  @!P0 SYNCS.PHASECHK.TRANS64 P0, [R0+URZ+0x40], R5 ;  /* 0x00004005000085a7 */ /* 0x000ea400080010ff */
[----:B--2---:R-:W-:Y:S05]  /*ac90*/  @!P0 BRA `(.L_x_114) ;  /* 0xfffffffc00ec8947 */ /* 0x004fea000383ffff */
[----:B------:R-:W-:Y:S05]  /*aca0*/  BRA `(.L_x_113) ;  /* 0xffffffbc00cc7947 */ /* 0x000fea000383ffff */
.L_x_116:
[----:B-1----:R1:W3:Y:S02]  /*acb0*/  SYNCS.PHASECHK.TRANS64.TRYWAIT P1, [R100+URZ+0xb0], R3 ;  /* 0x0000b003640075a7 */ /* 0x0022e400080211ff */
[----:B---3--:R-:W-:Y:S05]  /*acc0*/  @!P1 NANOSLEEP.SYNCS 0x989680 ;  /* 0x009896800000995d */ /* 0x008fea0003900000 */
[----:B------:R-:W3:Y:S02]  /*acd0*/  @!P1 SYNCS.PHASECHK.TRANS64 P1, [R100+URZ+0xb0], R3 ;  /* 0x0000b003640095a7 */ /* 0x000ee400080210ff */
[----:B---3--:R-:W-:Y:S05]  /*ace0*/  @!P1 BRA `(.L_x_116) ;  /* 0xfffffffc00f09947 */ /* 0x008fea000383ffff */
[----:B------:R-:W-:Y:S05]  /*acf0*/  BRA `(.L_x_115) ;  /* 0xffffffbc00f47947 */ /* 0x000fea000383ffff */
.L_x_125:
[----:B---3--:R3:W4:Y:S02]  /*ad00*/  SYNCS.PHASECHK.TRANS64.TRYWAIT P0, [R3+URZ+0x40], R0 ;  /* 0x00004000030075a7 */ /* 0x00872400080011ff */
[----:B----4-:R-:W-:Y:S05]  /*ad10*/  @!P0 NANOSLEEP.SYNCS 0x989680 ;  /* 0x009896800000895d */ /* 0x010fea0003900000 */
[----:B------:R-:W4:Y:S02]  /*ad20*/  @!P0 SYNCS.PHASECHK.TRANS64 P0, [R3+URZ+0x40], R0 ;  /* 0x00004000030085a7 */ /* 0x000f2400080010ff */
[----:B----4-:R-:W-:Y:S05]  /*ad30*/  @!P0 BRA `(.L_x_125) ;  /* 0xfffffffc00f08947 */ /* 0x010fea000383ffff */
[----:B------:R-:W-:Y:S05]  /*ad40*/  BRA `(.L_x_124) ;  /* 0xffffffc800e47947 */ /* 0x000fea000383ffff */
.L_x_133:
[----:B---3--:R3:W4:Y:S02]  /*ad50*/  SYNCS.PHASECHK.TRANS64.TRYWAIT P0, [R62+URZ+0x40], R5 ;  /* 0x000040053e0075a7 */ /* 0x00872400080011ff */
[----:B----4-:R-:W-:Y:S05]  /*ad60*/  @!P0 NANOSLEEP.SYNCS 0x989680 ;  /* 0x009896800000895d */ /* 0x010fea0003900000 */
[----:B------:R-:W4:Y:S02]  /*ad70*/  @!P0 SYNCS.PHASECHK.TRANS64 P0, [R62+URZ+0x40], R5 ;  /* 0x000040053e0085a7 */ /* 0x000f2400080010ff */
[----:B----4-:R-:W-:Y:S05]  /*ad80*/  @!P0 BRA `(.L_x_133) ;  /* 0xfffffffc00f08947 */ /* 0x010fea000383ffff */
[----:B------:R-:W-:Y:S05]  /*ad90*/  BRA `(.L_x_132) ;  /* 0xffffffd400fc7947 */ /* 0x000fea000383ffff */
.L_x_141:
[----:B---3--:R3:W4:Y:S02]  /*ada0*/  SYNCS.PHASECHK.TRANS64.TRYWAIT P0, [R62+URZ+0x40], R5 ;  /* 0x000040053e0075a7 */ /* 0x00872400080011ff */
[----:B----4-:R-:W-:Y:S05]  /*adb0*/  @!P0 NANOSLEEP.SYNCS 0x989680 ;  /* 0x009896800000895d */ /* 0x010fea0003900000 */
[----:B------:R-:W4:Y:S02]  /*adc0*/  @!P0 SYNCS.PHASECHK.TRANS64 P0, [R62+URZ+0x40], R5 ;  /* 0x000040053e0085a7 */ /* 0x000f2400080010ff */
[----:B----4-:R-:W-:Y:S05]  /*add0*/  @!P0 BRA `(.L_x_141) ;  /* 0xfffffffc00f08947 */ /* 0x010fea000383ffff */
[----:B------:R-:W-:Y:S05]  /*ade0*/  BRA `(.L_x_140) ;  /* 0xffffffe400147947 */ /* 0x000fea000383ffff */
        .weak           $__internal_0_$__cuda_sm10x_tcgen05_guardrail_trap_col_being_dealloced_not_returned_by_alloc
        .type           $__internal_0_$__cuda_sm10x_tcgen05_guardrail_trap_col_being_dealloced_not_returned_by_alloc,@function
        .size           $__internal_0_$__cuda_sm10x_tcgen05_guardrail_trap_col_being_dealloced_not_returned_by_alloc,($__internal_1_$__cuda_sm10x_tcgen05_guardrail_trap_phase_invalid_during_alloc - $__internal_0_$__cuda_sm10x_tcgen05_guardrail_trap_col_being_dealloced_not_returned_by_alloc)
$__internal_0_$__cuda_sm10x_tcgen05_guardrail_trap_col_being_dealloced_not_returned_by_alloc:
[----:B------:R-:W-:Y:S05]  /*adf0*/  BPT.TRAP 0x1 ;  /* 0x000000040000795c */ /* 0x000fea0000300000 */
[----:B------:R-:W-:-:S04]  /*ae00*/  HFMA2 R3, -RZ, RZ, 0, 0 ;  /* 0x00000000ff037431 */ /* 0x000fc800000001ff */
[----:B------:R-:W-:Y:S05]  /*ae10*/  RET.REL.NODEC R2 `(_ZN7cutlass13device_kernelINS_4gemm6kernel13GemmUniversalIN4cute5tupleIJiiiiEEENS1_10collective13CollectiveMmaINS1_35MainloopSm100TmaUmmaWarpSpecializedILi4ELi2ELi4ENS5_IJNS4_1CILi2EEENSA_ILi4EEENSA_ILi1EEEEEEEENS5_IJNSA_ILi128EEENSA_ILi256EEESG_EEENS_10bfloat16_tENS5_IJlSD_lEEESJ_SK_NS4_8TiledMMAINS4_8MMA_AtomIJNS4_26SM100_MMA_F16BF16_2x1SM_SSISJ_SJ_fLi128ELi256ELNS4_4UMMA5MajorE0ELSP_0ELNSO_7ScaleInE0ELSQ_0EEEEEENS4_6LayoutINS5_IJSD_SD_SD_EEENS5_IJNSA_ILi0EEESV_SV_EEEEENS5_IJNS4_10UnderscoreESY_SY_EEEEENS4_28SM100_TMA_2SM_LOAD_MULTICASTENS4_14ComposedLayoutINS4_7SwizzleILi3ELi4ELi3EEENS4_18smem_ptr_flag_bitsILi16EEENST_INS5_IJNSA_ILi8EEENSA_ILi64EEEEEENS5_IJS18_SD_EEEEEEEvNS4_8identityENS4_18SM100_TMA_2SM_LOADES1C_vS1D_EENS_8epilogue10collective18CollectiveEpilogueINS1G_23Sm100TmaWarpSpecializedILi4ELi2ELi32ELb1ELb0EEEJNS5_IJS18_SH_SG_EEENS5_IJNST_IS18_SD_EENST_INS5_IJNSA_ILi32EEESB_EEENS5_IJSD_SG_EEEEEEEESJ_SK_SJ_SK_NS1G_6fusion15FusionCallbacksIS1K_NS1S_17LinearCombinationISJ_fSJ_fLNS_15FloatRoundStyleE2EEES1L_S1R_JEEENS4_5SM1004TMEM4LOAD26SM100_TMEM_LOAD_32dp32b32xENS4_13SM90_TMA_LOADENS12_INS13_ILi2ELi4ELi3EEES16_NST_INS5_IJS17_S1N_EEENS5_IJS1N_SD_EEEEEEENS4_39AutoVectorizingCopyWithAssumedAlignmentILi128EEENS4_14SM90_TMA_STOREES27_S29_S29_EEEvvEEEEvNT_6ParamsE) ;  /* 0xffffff5002787950 */ /* 0x000fea0003c3ffff */
        .weak           $__internal_1_$__cuda_sm10x_tcgen05_guardrail_trap_phase_invalid_during_alloc
        .type           $__internal_1_$__cuda_sm10x_tcgen05_guardrail_trap_phase_invalid_during_alloc,@function
        .size           $__internal_1_$__cuda_sm10x_tcgen05_guardrail_trap_phase_invalid_during_alloc,($__internal_2_$__cuda_sm10x_tcgen05_guardrail_trap_unallocated_columns_being_dealloced - $__internal_1_$__cuda_sm10x_tcgen05_guardrail_trap_phase_invalid_during_alloc)
$__internal_1_$__cuda_sm10x_tcgen05_guardrail_trap_phase_invalid_during_alloc:
[----:B------:R-:W-:Y:S05]  /*ae20*/  BPT.TRAP 0x1 ;  /* 0x000000040000795c */ /* 0x000fea0000300000 */
[----:B------:R-:W-:-:S04]  /*ae30*/  MOV R5, 0x0 ;  /* 0x0000000000057802 */ /* 0x000fc80000000f00 */
[----:B------:R-:W-:Y:S05]  /*ae40*/  RET.REL.NODEC R4 `(_ZN7cutlass13device_kernelINS_4gemm6kernel13GemmUniversalIN4cute5tupleIJiiiiEEENS1_10collective13CollectiveMmaINS1_35MainloopSm100TmaUmmaWarpSpecializedILi4ELi2ELi4ENS5_IJNS4_1CILi2EEENSA_ILi4EEENSA_ILi1EEEEEEEENS5_IJNSA_ILi128EEENSA_ILi256EEESG_EEENS_10bfloat16_tENS5_IJlSD_lEEESJ_SK_NS4_8TiledMMAINS4_8MMA_AtomIJNS4_26SM100_MMA_F16BF16_2x1SM_SSISJ_SJ_fLi128ELi256ELNS4_4UMMA5MajorE0ELSP_0ELNSO_7ScaleInE0ELSQ_0EEEEEENS4_6LayoutINS5_IJSD_SD_SD_EEENS5_IJNSA_ILi0EEESV_SV_EEEEENS5_IJNS4_10UnderscoreESY_SY_EEEEENS4_28SM100_TMA_2SM_LOAD_MULTICASTENS4_14ComposedLayoutINS4_7SwizzleILi3ELi4ELi3EEENS4_18smem_ptr_flag_bitsILi16EEENST_INS5_IJNSA_ILi8EEENSA_ILi64EEEEEENS5_IJS18_SD_EEEEEEEvNS4_8identityENS4_18SM100_TMA_2SM_LOADES1C_vS1D_EENS_8epilogue10collective18CollectiveEpilogueINS1G_23Sm100TmaWarpSpecializedILi4ELi2ELi32ELb1ELb0EEEJNS5_IJS18_SH_SG_EEENS5_IJNST_IS18_SD_EENST_INS5_IJNSA_ILi32EEESB_EEENS5_IJSD_SG_EEEEEEEESJ_SK_SJ_SK_NS1G_6fusion15FusionCallbacksIS1K_NS1S_17LinearCombinationISJ_fSJ_fLNS_15FloatRoundStyleE2EEES1L_S1R_JEEENS4_5SM1004TMEM4LOAD26SM100_TMEM_LOAD_32dp32b32xENS4_13SM90_TMA_LOADENS12_INS13_ILi2ELi4ELi3EEES16_NST_INS5_IJS17_S1N_EEENS5_IJS1N_SD_EEEEEEENS4_39AutoVectorizingCopyWithAssumedAlignmentILi128EEENS4_14SM90_TMA_STOREES27_S29_S29_EEEvvEEEEvNT_6ParamsE) ;  /* 0xffffff50046c7950 */ /* 0x000fea0003c3ffff */
        .weak           $__internal_2_$__cuda_sm10x_tcgen05_guardrail_trap_unallocated_columns_being_dealloced
        .type           $__internal_2_$__cuda_sm10x_tcgen05_guardrail_trap_unallocated_columns_being_dealloced,@function
        .size           $__internal_2_$__cuda_sm10x_tcgen05_guardrail_trap_unallocated_columns_being_dealloced,(.L_x_199 - $__internal_2_$__cuda_sm10x_tcgen05_guardrail_trap_unallocated_columns_being_dealloced)
$__internal_2_$__cuda_sm10x_tcgen05_guardrail_trap_unallocated_columns_being_dealloced:
[----:B------:R-:W-:Y:S05]  /*ae50*/  BPT.TRAP 0x1 ;  /* 0x000000040000795c */ /* 0x000fea0000300000 */
[----:B------:R-:W-:-:S04]  /*ae60*/  HFMA2 R3, -RZ, RZ, 0, 0 ;  /* 0x00000000ff037431 */ /* 0x000fc800000001ff */
[----:B------:R-:W-:Y:S05]  /*ae70*/  RET.REL.NODEC R2 `(_ZN7cutlass13device_kernelINS_4gemm6kernel13GemmUniversalIN4cute5tupleIJiiiiEEENS1_10collective13CollectiveMmaINS1_35MainloopSm100TmaUmmaWarpSpecializedILi4ELi2ELi4ENS5_IJNS4_1CILi2EEENSA_ILi4EEENSA_ILi1EEEEEEEENS5_IJNSA_ILi128EEENSA_ILi256EEESG_EEENS_10bfloat16_tENS5_IJlSD_lEEESJ_SK_NS4_8TiledMMAINS4_8MMA_AtomIJNS4_26SM100_MMA_F16BF16_2x1SM_SSISJ_SJ_fLi128ELi256ELNS4_4UMMA5MajorE0ELSP_0ELNSO_7ScaleInE0ELSQ_0EEEEEENS4_6LayoutINS5_IJSD_SD_SD_EEENS5_IJNSA_ILi0EEESV_SV_EEEEENS5_IJNS4_10UnderscoreESY_SY_EEEEENS4_28SM100_TMA_2SM_LOAD_MULTICASTENS4_14ComposedLayoutINS4_7SwizzleILi3ELi4ELi3EEENS4_18smem_ptr_flag_bitsILi16EEENST_INS5_IJNSA_ILi8EEENSA_ILi64EEEEEENS5_IJS18_SD_EEEEEEEvNS4_8identityENS4_18SM100_TMA_2SM_LOADES1C_vS1D_EENS_8epilogue10collective18CollectiveEpilogueINS1G_23Sm100TmaWarpSpecializedILi4ELi2ELi32ELb1ELb0EEEJNS5_IJS18_SH_SG_EEENS5_IJNST_IS18_SD_EENST_INS5_IJNSA_ILi32EEESB_EEENS5_IJSD_SG_EEEEEEEESJ_SK_SJ_SK_NS1G_6fusion15FusionCallbacksIS1K_NS1S_17LinearCombinationISJ_fSJ_fLNS_15FloatRoundStyleE2EEES1L_S1R_JEEENS4_5SM1004TMEM4LOAD26SM100_TMEM_LOAD_32dp32b32xENS4_13SM90_TMA_LOADENS12_INS13_ILi2ELi4ELi3EEES16_NST_INS5_IJS17_S1N_EEENS5_IJS1N_SD_EEEEEEENS4_39AutoVectorizingCopyWithAssumedAlignmentILi128EEENS4_14SM90_TMA_STOREES27_S29_S29_EEEvvEEEEvNT_6ParamsE) ;  /* 0xffffff5002607950 */ /* 0x000fea0003c3ffff */
.L_x_198:
[----:B------:R-:W-:-:S00]  /*ae80*/  BRA `(.L_x_198) ;  /* 0xfffffffc00fc7947 */ /* 0x000fc0000383ffff */
[----:B------:R-:W-:-:S00]  /*ae90*/  NOP ;  /* 0x0000000000007918 */ /* 0x000fc00000000000 */
        /* <DEDUP_REMOVED lines=14> */
.L_x_199:


//--------------------- .nv.global.init           --------------------------
	.section	.nv.global.init,"aw",@progbits
.nv.global.init:
	.type		$str$27,@object
	.size		$str$27,($str$28 - $str$27)
$str$27:
        /*0000*/ 	.byte	0x28, 0x61, 0x64, 0x64, 0x72, 0x65, 0x73, 0x73, 0x20, 0x26, 0x20, 0x6d, 0x61, 0x73, 0x6b, 0x29
        /*0010*/ 	.byte	0x20, 0x3d, 0x3d, 0x20, 0x30, 0x00
	.type		$str$28,@object
	.size		$str$28,($str$26 - $str$28)
$str$28:
        /*0016*/ 	.byte	0x2f, 0x74, 0x6d, 0x70, 0x2f, 0x63, 0x75, 0x74, 0x6c, 0x61, 0x73, 0x73, 0x5f, 0x73, 0x77, 0x65
        /*0026*/ 	.byte	0x65, 0x70, 0x5f, 0x73, 0x72, 0x63, 0x2f, 0x69, 0x6e, 0x63, 0x6c, 0x75, 0x64, 0x65, 0x2f, 0x63
        /*0036*/ 	.byte	0x75, 0x74, 0x65, 0x2f, 0x70, 0x6f, 0x69, 0x6e, 0x74, 0x65, 0x72, 0x5f, 0x66, 0x6c, 0x61, 0x67
        /*0046*/ 	.byte	0x67, 0x65, 0x64, 0x2e, 0x68, 0x70, 0x70, 0x00
	.type		$str$26,@object
	.size		$str$26,($str$25 - $str$26)
$str$26:
        /*004e*/ 	.byte	0x2f, 0x74, 0x6d, 0x70, 0x2f, 0x63, 0x75, 0x74, 0x6c, 0x61, 0x73, 0x73, 0x5f, 0x73, 0x77, 0x65
        /*005e*/ 	.byte	0x65, 0x70, 0x5f, 0x73, 0x72, 0x63, 0x2f, 0x69, 0x6e, 0x63, 0x6c, 0x75, 0x64, 0x65, 0x2f, 0x63
        /*006e*/ 	.byte	0x75, 0x74, 0x65, 0x2f, 0x61, 0x74, 0x6f, 0x6d, 0x2f, 0x63, 0x6f, 0x70, 0x79, 0x5f, 0x74, 0x72
        /*007e*/ 	.byte	0x61, 0x69, 0x74, 0x73, 0x5f, 0x73, 0x6d, 0x31, 0x30, 0x30, 0x2e, 0x68, 0x70, 0x70, 0x00
	.type		$str$25,@object
	.size		$str$25,(__unnamed_1 - $str$25)
$str$25:
        /*008d*/ 	.byte	0x28, 0x28, 0x75, 0x69, 0x6e, 0x74, 0x33, 0x32, 0x5f, 0x74, 0x28, 0x74, 0x68, 0x72, 0x65, 0x61
        /*009d*/ 	.byte	0x64, 0x49, 0x64, 0x78, 0x2e, 0x78, 0x29, 0x20, 0x2f, 0x20, 0x33, 0x32, 0x29, 0x20, 0x25, 0x20
        /*00ad*/ 	.byte	0x34, 0x29, 0x20, 0x3d, 0x3d, 0x20, 0x28, 0x28, 0x28, 0x74, 0x6d, 0x65, 0x6d, 0x5f, 0x61, 0x64
        /*00bd*/ 	.byte	0x64, 0x72, 0x20, 0x3e, 0x3e, 0x20, 0x31, 0x36, 0x29, 0x20, 0x2f, 0x20, 0x33, 0x32, 0x29, 0x20
        /*00cd*/ 	.byte	0x25, 0x20, 0x34, 0x29, 0x00
	.type		__unnamed_1,@object
	.size		__unnamed_1,(__unnamed_2 - __unnamed_1)
__unnamed_1:
        /*00d2*/ 	.byte	0x61, 0x75, 0x74, 0x6f, 0x20, 0x63, 0x75, 0x74, 0x65, 0x3a, 0x3a, 0x61, 0x73, 0x5f, 0x70, 0x6f
        /* <DEDUP_REMOVED lines=24> */
        /*0262*/ 	.byte	0x43, 0x3c, 0x34, 0x30, 0x39, 0x36, 0x3e, 0x3e, 0x3e, 0x3e, 0x5d, 0x00
	.type		__unnamed_2,@object
	.size		__unnamed_2,(.L_2 - __unnamed_2)
__unnamed_2:
        /* <DEDUP_REMOVED lines=42> */
        /*050e*/ 	.byte	0x3e, 0x3e, 0x5d, 0x00
.L_2:


//--------------------- .nv.shared._ZN7cutlass13device_kernelINS_4gemm6kernel13GemmUniversalIN4cute5tupleIJiiiiEEENS1_10collective13CollectiveMmaINS1_35MainloopSm100TmaUmmaWarpSpecializedILi4ELi2ELi4ENS5_IJNS4_1CILi2EEENSA_ILi4EEENSA_ILi1EEEEEEEENS5_IJNSA_ILi128EEENSA_ILi256EEESG_EEENS_10bfloat16_tENS5_IJlSD_lEEESJ_SK_NS4_8TiledMMAINS4_8MMA_AtomIJNS4_26SM100_MMA_F16BF16_2x1SM_SSISJ_SJ_fLi128ELi256ELNS4_4UMMA5MajorE0ELSP_0ELNSO_7ScaleInE0ELSQ_0EEEEEENS4_6LayoutINS5_IJSD_SD_SD_EEENS5_IJNSA_ILi0EEESV_SV_EEEEENS5_IJNS4_10UnderscoreESY_SY_EEEEENS4_28SM100_TMA_2SM_LOAD_MULTICASTENS4_14ComposedLayoutINS4_7SwizzleILi3ELi4ELi3EEENS4_18smem_ptr_flag_bitsILi16EEENST_INS5_IJNSA_ILi8EEENSA_ILi64EEEEEENS5_IJS18_SD_EEEEEEEvNS4_8identityENS4_18SM100_TMA_2SM_LOADES1C_vS1D_EENS_8epilogue10collective18CollectiveEpilogueINS1G_23Sm100TmaWarpSpecializedILi4ELi2ELi32ELb1ELb0EEEJNS5_IJS18_SH_SG_EEENS5_IJNST_IS18_SD_EENST_INS5_IJNSA_ILi32EEESB_EEENS5_IJSD_SG_EEEEEEEESJ_SK_SJ_SK_NS1G_6fusion15FusionCallbacksIS1K_NS1S_17LinearCombinationISJ_fSJ_fLNS_15FloatRoundStyleE2EEES1L_S1R_JEEENS4_5SM1004TMEM4LOAD26SM100_TMEM_LOAD_32dp32b32xENS4_13SM90_TMA_LOADENS12_INS13_ILi2ELi4ELi3EEES16_NST_INS5_IJS17_S1N_EEENS5_IJS1N_SD_EEEEEEENS4_39AutoVectorizingCopyWithAssumedAlignmentILi128EEENS4_14SM90_TMA_STOREES27_S29_S29_EEEvvEEEEvNT_6ParamsE --------------------------
	.section	.nv.shared._ZN7cutlass13device_kernelINS_4gemm6kernel13GemmUniversalIN4cute5tupleIJiiiiEEENS1_10collective13CollectiveMmaINS1_35MainloopSm100TmaUmmaWarpSpecializedILi4ELi2ELi4ENS5_IJNS4_1CILi2EEENSA_ILi4EEENSA_ILi1EEEEEEEENS5_IJNSA_ILi128EEENSA_ILi256EEESG_EEENS_10bfloat16_tENS5_IJlSD_lEEESJ_SK_NS4_8TiledMMAINS4_8MMA_AtomIJNS4_26SM100_MMA_F16BF16_2x1SM_SSISJ_SJ_fLi128ELi256ELNS4_4UMMA5MajorE0ELSP_0ELNSO_7ScaleInE0ELSQ_0EEEEEENS4_6LayoutINS5_IJSD_SD_SD_EEENS5_IJNSA_ILi0EEESV_SV_EEEEENS5_IJNS4_10UnderscoreESY_SY_EEEEENS4_28SM100_TMA_2SM_LOAD_MULTICASTENS4_14ComposedLayoutINS4_7SwizzleILi3ELi4ELi3EEENS4_18smem_ptr_flag_bitsILi16EEENST_INS5_IJNSA_ILi8EEENSA_ILi64EEEEEENS5_IJS18_SD_EEEEEEEvNS4_8identityENS4_18SM100_TMA_2SM_LOADES1C_vS1D_EENS_8epilogue10collective18CollectiveEpilogueINS1G_23Sm100TmaWarpSpecializedILi4ELi2ELi32ELb1ELb0EEEJNS5_IJS18_SH_SG_EEENS5_IJNST_IS18_SD_EENST_INS5_IJNSA_ILi32EEESB_EEENS5_IJSD_SG_EEEEEEEESJ_SK_SJ_SK_NS1G_6fusion15FusionCallbacksIS1K_NS1S_17LinearCombinationISJ_fSJ_fLNS_15FloatRoundStyleE2EEES1L_S1R_JEEENS4_5SM1004TMEM4LOAD26SM100_TMEM_LOAD_32dp32b32xENS4_13SM90_TMA_LOADENS12_INS13_ILi2ELi4ELi3EEES16_NST_INS5_IJS17_S1N_EEENS5_IJS1N_SD_EEEEEEENS4_39AutoVectorizingCopyWithAssumedAlignmentILi128EEENS4_14SM90_TMA_STOREES27_S29_S29_EEEvvEEEEvNT_6ParamsE,"aw",@nobits
	.sectionflags	@""
	.align	16
	.zero		1024


//--------------------- .nv.shared.reserved.0     --------------------------
	.section	.nv.shared.reserved.0,"aw",@nobits
	.weak		__nv_reservedSMEM_offset_0_alias
	.size		__nv_reservedSMEM_offset_0_alias, 0, 64
	.other		__nv_reservedSMEM_offset_0_alias,@"STO_CUDA_RESERVED_SHARED STV_DEFAULT"
__nv_reservedSMEM_offset_0_alias:
	.zero		0
.nv.shared.reserved.0:
	.zero		64
	.weak		__nv_reservedSMEM_tcgen05_partition
	.type		__nv_reservedSMEM_tcgen05_partition,@object
	.size		__nv_reservedSMEM_tcgen05_partition,(.L_0 - __nv_reservedSMEM_tcgen05_partition)
__nv_reservedSMEM_tcgen05_partition:
	.zero		32
.L_0:


//--------------------- .nv.global                --------------------------
	.section	.nv.global,"aw",@nobits
.nv.global:
	.type		_ZN40_INTERNAL_d93f0286_4_k_cu_05725c9c_294654cute1_E,@object
	.size		_ZN40_INTERNAL_d93f0286_4_k_cu_05725c9c_294654cute1_E,(_ZN40_INTERNAL_d93f0286_4_k_cu_05725c9c_294654cuda3std3__45__cpo6cbeginE - _ZN40_INTERNAL_d93f0286_4_k_cu_05725c9c_294654cute1_E)
_ZN40_INTERNAL_d93f0286_4_k_cu_05725c9c_294654cute1_E:
	.zero		1
	.type		_ZN40_INTERNAL_d93f0286_4_k_cu_05725c9c_294654cuda3std3__45__cpo6cbeginE,@object
	.size		_ZN40_INTERNAL_d93f0286_4_k_cu_05725c9c_294654cuda3std3__45__cpo6cbeginE,(_ZN40_INTERNAL_d93f0286_4_k_cu_05725c9c_294654cuda3std3__48in_placeE - _ZN40_INTERNAL_d93f0286_4_k_cu_05725c9c_294654cuda3std3__45__cpo6cbeginE)
_ZN40_INTERNAL_d93f0286_4_k_cu_05725c9c_294654cuda3std3__45__cpo6cbeginE:
	.zero		1
	.type		_ZN40_INTERNAL_d93f0286_4_k_cu_05725c9c_294654cuda3std3__48in_placeE,@object
	.size		_ZN40_INTERNAL_d93f0286_4_k_cu_05725c9c_294654cuda3std3__48in_placeE,(_ZN40_INTERNAL_d93f0286_4_k_cu_05725c9c_294654cuda3std6ranges3__45__cpo9iter_moveE - _ZN40_INTERNAL_d93f0286_4_k_cu_05725c9c_294654cuda3std3__48in_placeE)
_ZN40_INTERNAL_d93f0286_4_k_cu_05725c9c_294654cuda3std3__48in_placeE:
	.zero		1
	.type		_ZN40_INTERNAL_d93f0286_4_k_cu_05725c9c_294654cuda3std6ranges3__45__cpo9iter_moveE,@object
	.size		_ZN40_INTERNAL_d93f0286_4_k_cu_05725c9c_294654cuda3std6ranges3__45__cpo9iter_moveE,(_ZN40_INTERNAL_d93f0286_4_k_cu_05725c9c_294654cuda3std3__45__cpo5beginE - _ZN40_INTERNAL_d93f0286_4_k_cu_05725c9c_294654cuda3std6ranges3__45__cpo9iter_moveE)
_ZN40_INTERNAL_d93f0286_4_k_cu_05725c9c_294654cuda3std6ranges3__45__cpo9iter_moveE:
	.zero		1
	.type		_ZN40_INTERNAL_d93f0286_4_k_cu_05725c9c_294654cuda3std3__45__cpo5beginE,@object
	.size		_ZN40_INTERNAL_d93f0286_4_k_cu_05725c9c_294654cuda3std3__45__cpo5beginE,(_ZN40_INTERNAL_d93f0286_4_k_cu_05725c9c_294654cuda3std3__442_GLOBAL__N__d93f0286_4_k_cu_05725c9c_294656ignoreE - _ZN40_INTERNAL_d93f0286_4_k_cu_05725c9c_294654cuda3std3__45__cpo5beginE)
_ZN40_INTERNAL_d93f0286_4_k_cu_05725c9c_294654cuda3std3__45__cpo5beginE:
	.zero		1
	.type		_ZN40_INTERNAL_d93f0286_4_k_cu_05725c9c_294654cuda3std3__442_GLOBAL__N__d93f0286_4_k_cu_05725c9c_294656ignoreE,@object
	.size		_ZN40_INTERNAL_d93f0286_4_k_cu_05725c9c_294654cuda3std3__442_GLOBAL__N__d93f0286_4_k_cu_05725c9c_294656ignoreE,(_ZN40_INTERNAL_d93f0286_4_k_cu_05725c9c_294654cute7productE - _ZN40_INTERNAL_d93f0286_4_k_cu_05725c9c_294654cuda3std3__442_GLOBAL__N__d93f0286_4_k_cu_05725c9c_294656ignoreE)
_ZN40_INTERNAL_d93f0286_4_k_cu_05725c9c_294654cuda3std3__442_GLOBAL__N__d93f0286_4_k_cu_05725c9c_294656ignoreE:
	.zero		1
	.type		_ZN40_INTERNAL_d93f0286_4_k_cu_05725c9c_294654cute7productE,@object
	.size		_ZN40_INTERNAL_d93f0286_4_k_cu_05725c9c_294654cute7productE,(_ZN40_INTERNAL_d93f0286_4_k_cu_05725c9c_294654cuda3std3__45__cpo3endE - _ZN40_INTERNAL_d93f0286_4_k_cu_05725c9c_294654cute7productE)
_ZN40_INTERNAL_d93f0286_4_k_cu_05725c9c_294654cute7productE:
	.zero		1
	.type		_ZN40_INTERNAL_d93f0286_4_k_cu_05725c9c_294654cuda3std3__45__cpo3endE,@object
	.size		_ZN40_INTERNAL_d93f0286_4_k_cu_05725c9c_294654cuda3std3__45__cpo3endE,(_ZN40_INTERNAL_d93f0286_4_k_cu_05725c9c_294654cuda3std3__419piecewise_constructE - _ZN40_INTERNAL_d93f0286_4_k_cu_05725c9c_294654cuda3std3__45__cpo3endE)
_ZN40_INTERNAL_d93f0286_4_k_cu_05725c9c_294654cuda3std3__45__cpo3endE:
	.zero		1
	.type		_ZN40_INTERNAL_d93f0286_4_k_cu_05725c9c_294654cuda3std3__419piecewise_constructE,@object
	.size		_ZN40_INTERNAL_d93f0286_4_k_cu_05725c9c_294654cuda3std3__419piecewise_constructE,(_ZN40_INTERNAL_d93f0286_4_k_cu_05725c9c_294654cuda3std3__45__cpo4cendE - _ZN40_INTERNAL_d93f0286_4_k_cu_05725c9c_294654cuda3std3__419piecewise_constructE)
_ZN40_INTERNAL_d93f0286_4_k_cu_05725c9c_294654cuda3std3__419piecewise_constructE:
	.zero		1
	.type		_ZN40_INTERNAL_d93f0286_4_k_cu_05725c9c_294654cuda3std3__45__cpo4cendE,@object
	.size		_ZN40_INTERNAL_d93f0286_4_k_cu_05725c9c_294654cuda3std3__45__cpo4cendE,(_ZN40_INTERNAL_d93f0286_4_k_cu_05725c9c_294654cuda3std6ranges3__45__cpo4swapE - _ZN40_INTERNAL_d93f0286_4_k_cu_05725c9c_294654cuda3std3__45__cpo4cendE)
_ZN40_INTERNAL_d93f0286_4_k_cu_05725c9c_294654cuda3std3__45__cpo4cendE:
	.zero		1
	.type		_ZN40_INTERNAL_d93f0286_4_k_cu_05725c9c_294654cuda3std6ranges3__45__cpo4swapE,@object
	.size		_ZN40_INTERNAL_d93f0286_4_k_cu_05725c9c_294654cuda3std6ranges3__45__cpo4swapE,(.L_10 - _ZN40_INTERNAL_d93f0286_4_k_cu_05725c9c_294654cuda3std6ranges3__45__cpo4swapE)
_ZN40_INTERNAL_d93f0286_4_k_cu_05725c9c_294654cuda3std6ranges3__45__cpo4swapE:
	.zero		1
.L_10:


//--------------------- .nv.constant0._ZN7cutlass13device_kernelINS_4gemm6kernel13GemmUniversalIN4cute5tupleIJiiiiEEENS1_10collective13CollectiveMmaINS1_35MainloopSm100TmaUmmaWarpSpecializedILi4ELi2ELi4ENS5_IJNS4_1CILi2EEENSA_ILi4EEENSA_ILi1EEEEEEEENS5_IJNSA_ILi128EEENSA_ILi256EEESG_EEENS_10bfloat16_tENS5_IJlSD_lEEESJ_SK_NS4_8TiledMMAINS4_8MMA_AtomIJNS4_26SM100_MMA_F16BF16_2x1SM_SSISJ_SJ_fLi128ELi256ELNS4_4UMMA5MajorE0ELSP_0ELNSO_7ScaleInE0ELSQ_0EEEEEENS4_6LayoutINS5_IJSD_SD_SD_EEENS5_IJNSA_ILi0EEESV_SV_EEEEENS5_IJNS4_10UnderscoreESY_SY_EEEEENS4_28SM100_TMA_2SM_LOAD_MULTICASTENS4_14ComposedLayoutINS4_7SwizzleILi3ELi4ELi3EEENS4_18smem_ptr_flag_bitsILi16EEENST_INS5_IJNSA_ILi8EEENSA_ILi64EEEEEENS5_IJS18_SD_EEEEEEEvNS4_8identityENS4_18SM100_TMA_2SM_LOADES1C_vS1D_EENS_8epilogue10collective18CollectiveEpilogueINS1G_23Sm100TmaWarpSpecializedILi4ELi2ELi32ELb1ELb0EEEJNS5_IJS18_SH_SG_EEENS5_IJNST_IS18_SD_EENST_INS5_IJNSA_ILi32EEESB_EEENS5_IJSD_SG_EEEEEEEESJ_SK_SJ_SK_NS1G_6fusion15FusionCallbacksIS1K_NS1S_17LinearCombinationISJ_fSJ_fLNS_15FloatRoundStyleE2EEES1L_S1R_JEEENS4_5SM1004TMEM4LOAD26SM100_TMEM_LOAD_32dp32b32xENS4_13SM90_TMA_LOADENS12_INS13_ILi2ELi4ELi3EEES16_NST_INS5_IJS17_S1N_EEENS5_IJS1N_SD_EEEEEEENS4_39AutoVectorizingCopyWithAssumedAlignmentILi128EEENS4_14SM90_TMA_STOREES27_S29_S29_EEEvvEEEEvNT_6ParamsE --------------------------
	.section	.nv.constant0._ZN7cutlass13device_kernelINS_4gemm6kernel13GemmUniversalIN4cute5tupleIJiiiiEEENS1_10collective13CollectiveMmaINS1_35MainloopSm100TmaUmmaWarpSpecializedILi4ELi2ELi4ENS5_IJNS4_1CILi2EEENSA_ILi4EEENSA_ILi1EEEEEEEENS5_IJNSA_ILi128EEENSA_ILi256EEESG_EEENS_10bfloat16_tENS5_IJlSD_lEEESJ_SK_NS4_8TiledMMAINS4_8MMA_AtomIJNS4_26SM100_MMA_F16BF16_2x1SM_SSISJ_SJ_fLi128ELi256ELNS4_4UMMA5MajorE0ELSP_0ELNSO_7ScaleInE0ELSQ_0EEEEEENS4_6LayoutINS5_IJSD_SD_SD_EEENS5_IJNSA_ILi0EEESV_SV_EEEEENS5_IJNS4_10UnderscoreESY_SY_EEEEENS4_28SM100_TMA_2SM_LOAD_MULTICASTENS4_14ComposedLayoutINS4_7SwizzleILi3ELi4ELi3EEENS4_18smem_ptr_flag_bitsILi16EEENST_INS5_IJNSA_ILi8EEENSA_ILi64EEEEEENS5_IJS18_SD_EEEEEEEvNS4_8identityENS4_18SM100_TMA_2SM_LOADES1C_vS1D_EENS_8epilogue10collective18CollectiveEpilogueINS1G_23Sm100TmaWarpSpecializedILi4ELi2ELi32ELb1ELb0EEEJNS5_IJS18_SH_SG_EEENS5_IJNST_IS18_SD_EENST_INS5_IJNSA_ILi32EEESB_EEENS5_IJSD_SG_EEEEEEEESJ_SK_SJ_SK_NS1G_6fusion15FusionCallbacksIS1K_NS1S_17LinearCombinationISJ_fSJ_fLNS_15FloatRoundStyleE2EEES1L_S1R_JEEENS4_5SM1004TMEM4LOAD26SM100_TMEM_LOAD_32dp32b32xENS4_13SM90_TMA_LOADENS12_INS13_ILi2ELi4ELi3EEES16_NST_INS5_IJS17_S1N_EEENS5_IJS1N_SD_EEEEEEENS4_39AutoVectorizingCopyWithAssumedAlignmentILi128EEENS4_14SM90_TMA_STOREES27_S29_S29_EEEvvEEEEvNT_6ParamsE,"a",@progbits
	.sectionflags	@""
	.align	4
.nv.constant0._ZN7cutlass13device_kernelINS_4gemm6kernel13GemmUniversalIN4cute5tupleIJiiiiEEENS1_10collective13CollectiveMmaINS1_35MainloopSm100TmaUmmaWarpSpecializedILi4ELi2ELi4ENS5_IJNS4_1CILi2EEENSA_ILi4EEENSA_ILi1EEEEEEEENS5_IJNSA_ILi128EEENSA_ILi256EEESG_EEENS_10bfloat16_tENS5_IJlSD_lEEESJ_SK_NS4_8TiledMMAINS4_8MMA_AtomIJNS4_26SM100_MMA_F16BF16_2x1SM_SSISJ_SJ_fLi128ELi256ELNS4_4UMMA5MajorE0ELSP_0ELNSO_7ScaleInE0ELSQ_0EEEEEENS4_6LayoutINS5_IJSD_SD_SD_EEENS5_IJNSA_ILi0EEESV_SV_EEEEENS5_IJNS4_10UnderscoreESY_SY_EEEEENS4_28SM100_TMA_2SM_LOAD_MULTICASTENS4_14ComposedLayoutINS4_7SwizzleILi3ELi4ELi3EEENS4_18smem_ptr_flag_bitsILi16EEENST_INS5_IJNSA_ILi8EEENSA_ILi64EEEEEENS5_IJS18_SD_EEEEEEEvNS4_8identityENS4_18SM100_TMA_2SM_LOADES1C_vS1D_EENS_8epilogue10collective18CollectiveEpilogueINS1G_23Sm100TmaWarpSpecializedILi4ELi2ELi32ELb1ELb0EEEJNS5_IJS18_SH_SG_EEENS5_IJNST_IS18_SD_EENST_INS5_IJNSA_ILi32EEESB_EEENS5_IJSD_SG_EEEEEEEESJ_SK_SJ_SK_NS1G_6fusion15FusionCallbacksIS1K_NS1S_17LinearCombinationISJ_fSJ_fLNS_15FloatRoundStyleE2EEES1L_S1R_JEEENS4_5SM1004TMEM4LOAD26SM100_TMEM_LOAD_32dp32b32xENS4_13SM90_TMA_LOADENS12_INS13_ILi2ELi4ELi3EEES16_NST_INS5_IJS17_S1N_EEENS5_IJS1N_SD_EEEEEEENS4_39AutoVectorizingCopyWithAssumedAlignmentILi128EEENS4_14SM90_TMA_STOREES27_S29_S29_EEEvvEEEEvNT_6ParamsE:
	.zero		2944


//--------------------- SYMBOLS --------------------------

	.type		.nv.reservedSmem.offset0,@object
	.size		.nv.reservedSmem.offset0,0x4
	.type		.nv.reservedSmem.cap,@object
	.size		.nv.reservedSmem.cap,0x4
	.type		__assertfail,@function
